	.target	sm_90a

	.elftype	@"ET_EXEC"


//--------------------- .note.nv.tkinfo           --------------------------
	.section	.note.nv.tkinfo,"",@"SHT_NOTE"
	.sectionflags	@"SHF_NOTE_NV_TKINFO"
	.tkinfo
        /*0018*/ 	.word	0x00000002
        /*0030*/ 	.string	""
        /*0030*/ 	.string	"ptxas"
        /*0030*/ 	.string	"Cuda compilation tools, release 13.0, V13.0.88"
        /*0030*/ 	.string	"Build cuda_13.0.r13.0/compiler.36424714_0"
        /*0030*/ 	.string	"-arch sm_90a -m 64 "



//--------------------- .note.nv.cuinfo           --------------------------
	.section	.note.nv.cuinfo,"",@"SHT_NOTE"
	.sectionflags	@"SHF_NOTE_NV_CUINFO"
        /*0018*/ 	.short	0x0002
        /*001a*/ 	.short	0x005a
        /*001c*/ 	.short	0x0082
	.zero		2


//--------------------- .nv.info                  --------------------------
	.section	.nv.info,"",@"SHT_CUDA_INFO"
	.align	4


	//----- nvinfo : EIATTR_REGCOUNT
	.align		4
        /*0000*/ 	.byte	0x04, 0x2f
        /*0002*/ 	.short	(.L_15 - .L_14)
	.align		4
.L_14:
        /*0004*/ 	.word	index@(_ZN7cutlass13device_kernelINS_4gemm6kernel13GemmUniversalIN4cute5tupleIJiiiiEEENS1_10collective13CollectiveMmaINS1_34MainloopSm90TmaGmmaWarpSpecializedILi25ENS5_IJNS4_1CILi1EEESB_SB_EEENS1_32KernelTmaWarpSpecializedPingpongEEENS5_IJNSA_ILi64EEENSA_ILi224EEENSA_ILi16EEEEEENS_6half_tENS5_IJlSB_lEEESJ_SK_NS4_8TiledMMAINS4_8MMA_AtomIJNS4_4SM904GMMA25MMA_64x32x16_F32F16F16_SSILNSO_5MajorE0ELSQ_0ELNSO_7ScaleInE1ELSR_1EEEEEENS4_6LayoutISC_NS5_IJNSA_ILi0EEESV_SV_EEEEENS5_IJNS4_10UnderscoreESY_SY_EEEEENS4_13SM90_TMA_LOADENS4_14ComposedLayoutINS4_7SwizzleILi1ELi4ELi3EEENS4_18smem_ptr_flag_bitsILi16EEENSU_INS5_IJNSA_ILi8EEESH_EEENS5_IJSH_SB_EEEEEEEvNS4_8identityES11_S1B_vS1C_EENS_8epilogue10collective6detail29Sm90TmaWarpSpecializedAdapterINS1F_15DefaultEpilogueISJ_SK_SK_NS1E_6thread17LinearCombinationISJ_Li1EffLNS1J_9ScaleType4KindE0ELNS_15FloatRoundStyleE2ESJ_EENS1_15EpilogueDefaultEEEEEvvEEEEvNT_6ParamsE)
        /*0008*/ 	.word	0x000000a8


	//----- nvinfo : EIATTR_FRAME_SIZE
	.align		4
.L_15:
        /*000c*/ 	.byte	0x04, 0x11
        /*000e*/ 	.short	(.L_17 - .L_16)
	.align		4
.L_16:
        /*0010*/ 	.word	index@(_ZN7cutlass13device_kernelINS_4gemm6kernel13GemmUniversalIN4cute5tupleIJiiiiEEENS1_10collective13CollectiveMmaINS1_34MainloopSm90TmaGmmaWarpSpecializedILi25ENS5_IJNS4_1CILi1EEESB_SB_EEENS1_32KernelTmaWarpSpecializedPingpongEEENS5_IJNSA_ILi64EEENSA_ILi224EEENSA_ILi16EEEEEENS_6half_tENS5_IJlSB_lEEESJ_SK_NS4_8TiledMMAINS4_8MMA_AtomIJNS4_4SM904GMMA25MMA_64x32x16_F32F16F16_SSILNSO_5MajorE0ELSQ_0ELNSO_7ScaleInE1ELSR_1EEEEEENS4_6LayoutISC_NS5_IJNSA_ILi0EEESV_SV_EEEEENS5_IJNS4_10UnderscoreESY_SY_EEEEENS4_13SM90_TMA_LOADENS4_14ComposedLayoutINS4_7SwizzleILi1ELi4ELi3EEENS4_18smem_ptr_flag_bitsILi16EEENSU_INS5_IJNSA_ILi8EEESH_EEENS5_IJSH_SB_EEEEEEEvNS4_8identityES11_S1B_vS1C_EENS_8epilogue10collective6detail29Sm90TmaWarpSpecializedAdapterINS1F_15DefaultEpilogueISJ_SK_SK_NS1E_6thread17LinearCombinationISJ_Li1EffLNS1J_9ScaleType4KindE0ELNS_15FloatRoundStyleE2ESJ_EENS1_15EpilogueDefaultEEEEEvvEEEEvNT_6ParamsE)
        /*0014*/ 	.word	0x00000008


	//----- nvinfo : EIATTR_MIN_STACK_SIZE
	.align		4
.L_17:
        /*0018*/ 	.byte	0x04, 0x12
        /*001a*/ 	.short	(.L_19 - .L_18)
	.align		4
.L_18:
        /*001c*/ 	.word	index@(_ZN7cutlass13device_kernelINS_4gemm6kernel13GemmUniversalIN4cute5tupleIJiiiiEEENS1_10collective13CollectiveMmaINS1_34MainloopSm90TmaGmmaWarpSpecializedILi25ENS5_IJNS4_1CILi1EEESB_SB_EEENS1_32KernelTmaWarpSpecializedPingpongEEENS5_IJNSA_ILi64EEENSA_ILi224EEENSA_ILi16EEEEEENS_6half_tENS5_IJlSB_lEEESJ_SK_NS4_8TiledMMAINS4_8MMA_AtomIJNS4_4SM904GMMA25MMA_64x32x16_F32F16F16_SSILNSO_5MajorE0ELSQ_0ELNSO_7ScaleInE1ELSR_1EEEEEENS4_6LayoutISC_NS5_IJNSA_ILi0EEESV_SV_EEEEENS5_IJNS4_10UnderscoreESY_SY_EEEEENS4_13SM90_TMA_LOADENS4_14ComposedLayoutINS4_7SwizzleILi1ELi4ELi3EEENS4_18smem_ptr_flag_bitsILi16EEENSU_INS5_IJNSA_ILi8EEESH_EEENS5_IJSH_SB_EEEEEEEvNS4_8identityES11_S1B_vS1C_EENS_8epilogue10collective6detail29Sm90TmaWarpSpecializedAdapterINS1F_15DefaultEpilogueISJ_SK_SK_NS1E_6thread17LinearCombinationISJ_Li1EffLNS1J_9ScaleType4KindE0ELNS_15FloatRoundStyleE2ESJ_EENS1_15EpilogueDefaultEEEEEvvEEEEvNT_6ParamsE)
        /*0020*/ 	.word	0x00000008
.L_19:


//--------------------- .nv.compat                --------------------------
	.section	.nv.compat,"",@"SHT_CUDA_COMPAT_INFO"
	.align	4
        /*0000*/ 	.byte	0x02, 0x09, 0x01, 0x00, 0x02, 0x02, 0x04, 0x00, 0x02, 0x05, 0x05, 0x00, 0x03, 0x07, 0x01, 0x01
        /*0010*/ 	.byte	0x02, 0x03, 0x01, 0x00, 0x02, 0x06, 0x01, 0x00, 0x04, 0x0b, 0x08, 0x00, 0x00, 0x00, 0x00, 0x00
        /*0020*/ 	.byte	0x00, 0x00, 0x00, 0x00


//--------------------- .nv.info._ZN7cutlass13device_kernelINS_4gemm6kernel13GemmUniversalIN4cute5tupleIJiiiiEEENS1_10collective13CollectiveMmaINS1_34MainloopSm90TmaGmmaWarpSpecializedILi25ENS5_IJNS4_1CILi1EEESB_SB_EEENS1_32KernelTmaWarpSpecializedPingpongEEENS5_IJNSA_ILi64EEENSA_ILi224EEENSA_ILi16EEEEEENS_6half_tENS5_IJlSB_lEEESJ_SK_NS4_8TiledMMAINS4_8MMA_AtomIJNS4_4SM904GMMA25MMA_64x32x16_F32F16F16_SSILNSO_5MajorE0ELSQ_0ELNSO_7ScaleInE1ELSR_1EEEEEENS4_6LayoutISC_NS5_IJNSA_ILi0EEESV_SV_EEEEENS5_IJNS4_10UnderscoreESY_SY_EEEEENS4_13SM90_TMA_LOADENS4_14ComposedLayoutINS4_7SwizzleILi1ELi4ELi3EEENS4_18smem_ptr_flag_bitsILi16EEENSU_INS5_IJNSA_ILi8EEESH_EEENS5_IJSH_SB_EEEEEEEvNS4_8identityES11_S1B_vS1C_EENS_8epilogue10collective6detail29Sm90TmaWarpSpecializedAdapterINS1F_15DefaultEpilogueISJ_SK_SK_NS1E_6thread17LinearCombinationISJ_Li1EffLNS1J_9ScaleType4KindE0ELNS_15FloatRoundStyleE2ESJ_EENS1_15EpilogueDefaultEEEEEvvEEEEvNT_6ParamsE --------------------------
	.section	.nv.info._ZN7cutlass13device_kernelINS_4gemm6kernel13GemmUniversalIN4cute5tupleIJiiiiEEENS1_10collective13CollectiveMmaINS1_34MainloopSm90TmaGmmaWarpSpecializedILi25ENS5_IJNS4_1CILi1EEESB_SB_EEENS1_32KernelTmaWarpSpecializedPingpongEEENS5_IJNSA_ILi64EEENSA_ILi224EEENSA_ILi16EEEEEENS_6half_tENS5_IJlSB_lEEESJ_SK_NS4_8TiledMMAINS4_8MMA_AtomIJNS4_4SM904GMMA25MMA_64x32x16_F32F16F16_SSILNSO_5MajorE0ELSQ_0ELNSO_7ScaleInE1ELSR_1EEEEEENS4_6LayoutISC_NS5_IJNSA_ILi0EEESV_SV_EEEEENS5_IJNS4_10UnderscoreESY_SY_EEEEENS4_13SM90_TMA_LOADENS4_14ComposedLayoutINS4_7SwizzleILi1ELi4ELi3EEENS4_18smem_ptr_flag_bitsILi16EEENSU_INS5_IJNSA_ILi8EEESH_EEENS5_IJSH_SB_EEEEEEEvNS4_8identityES11_S1B_vS1C_EENS_8epilogue10collective6detail29Sm90TmaWarpSpecializedAdapterINS1F_15DefaultEpilogueISJ_SK_SK_NS1E_6thread17LinearCombinationISJ_Li1EffLNS1J_9ScaleType4KindE0ELNS_15FloatRoundStyleE2ESJ_EENS1_15EpilogueDefaultEEEEEvvEEEEvNT_6ParamsE,"",@"SHT_CUDA_INFO"
	.sectionflags	@""
	.align	4


	//----- nvinfo : EIATTR_CUDA_API_VERSION
	.align		4
        /*0000*/ 	.byte	0x04, 0x37
        /*0002*/ 	.short	(.L_21 - .L_20)
.L_20:
        /*0004*/ 	.word	0x00000082


	//----- nvinfo : EIATTR_KPARAM_INFO
	.align		4
.L_21:
        /*0008*/ 	.byte	0x04, 0x17
        /*000a*/ 	.short	(.L_23 - .L_22)
.L_22:
        /*000c*/ 	.word	0x00000000
        /*0010*/ 	.short	0x0000
        /*0012*/ 	.short	0x0070
        /*0014*/ 	.byte	0x00, 0xf0, 0x01, 0x10


	//----- nvinfo : EIATTR_SPARSE_MMA_MASK
	.align		4
.L_23:
        /*0018*/ 	.byte	0x03, 0x50
        /*001a*/ 	.short	0x0000


	//----- nvinfo : EIATTR_MAXREG_COUNT
	.align		4
        /*001c*/ 	.byte	0x03, 0x1b
        /*001e*/ 	.short	0x00a8


	//----- nvinfo : EIATTR_NUM_BARRIERS
	.align		4
        /*0020*/ 	.byte	0x02, 0x4c
        /*0022*/ 	.byte	0x01
	.zero		1


	//----- nvinfo : EIATTR_EXTERNS
	.align		4
        /*0024*/ 	.byte	0x04, 0x0f
        /*0026*/ 	.short	(.L_25 - .L_24)


	//   ....[0]....
	.align		4
.L_24:
        /*0028*/ 	.word	index@(__assertfail)


	//----- nvinfo : EIATTR_ANNOTATIONS
	.align		4
.L_25:
        /*002c*/ 	.byte	0x04, 0x55
        /*002e*/ 	.short	(.L_27 - .L_26)


	//   ....[0]....
.L_26:
        /*0030*/ 	.word	0x00000001
        /*0034*/ 	.byte	0xa0, 0x0d, 0x00, 0x00, 0x01, 0x00, 0x00, 0x00, 0x70, 0x98, 0x00, 0x00, 0x01, 0x00, 0x00, 0x00
        /*0044*/ 	.byte	0x80, 0xa4, 0x00, 0x00


	//----- nvinfo : EIATTR_MERCURY_ISA_VERSION
	.align		4
.L_27:
        /*0048*/ 	.byte	0x03, 0x5f
        /*004a*/ 	.short	0x0101


	//----- nvinfo : EIATTR_INT_WARP_WIDE_INSTR_OFFSETS
	.align		4
        /*004c*/ 	.byte	0x04, 0x31
        /*004e*/ 	.short	(.L_29 - .L_28)


	//   ....[0]....
.L_28:
        /*0050*/ 	.word	0x000006b0


	//   ....[1]....
        /*0054*/ 	.word	0x000006d0


	//   ....[2]....
        /*0058*/ 	.word	0x00000750


	//   ....[3]....
        /*005c*/ 	.word	0x00000760


	//   ....[4]....
        /*0060*/ 	.word	0x00000770


	//   ....[5]....
        /*0064*/ 	.word	0x00000790


	//   ....[6]....
        /*0068*/ 	.word	0x00000820


	//   ....[7]....
        /*006c*/ 	.word	0x00000840


	//----- nvinfo : EIATTR_COOP_GROUP_MASK_REGIDS
	.align		4
.L_29:
        /*0070*/ 	.byte	0x04, 0x29
        /*0072*/ 	.short	(.L_31 - .L_30)


	//   ....[0]....
.L_30:
        /*0074*/ 	.word	0xffffffff


	//   ....[1]....
        /*0078*/ 	.word	0xffffffff


	//   ....[2]....
        /*007c*/ 	.word	0xffffffff


	//   ....[3]....
        /*0080*/ 	.word	0xffffffff


	//   ....[4]....
        /*0084*/ 	.word	0xffffffff


	//   ....[5]....
        /*0088*/ 	.word	0xffffffff


	//----- nvinfo : EIATTR_COOP_GROUP_INSTR_OFFSETS
	.align		4
.L_31:
        /*008c*/ 	.byte	0x04, 0x28
        /*008e*/ 	.short	(.L_33 - .L_32)


	//   ....[0]....
.L_32:
        /*0090*/ 	.word	0x00000070


	//   ....[1]....
        /*0094*/ 	.word	0x00000080


	//   ....[2]....
        /*0098*/ 	.word	0x00000140


	//   ....[3]....
        /*009c*/ 	.word	0x000005a0


	//   ....[4]....
        /*00a0*/ 	.word	0x000005e0


	//   ....[5]....
        /*00a4*/ 	.word	0x00000630


	//----- nvinfo : EIATTR_REG_RECONFIG
	.align		4
.L_33:
        /*00a8*/ 	.byte	0x01, 0x54
	.zero		2


	//----- nvinfo : EIATTR_SYSCALL_OFFSETS
	.align		4
        /*00ac*/ 	.byte	0x04, 0x46
        /*00ae*/ 	.short	(.L_35 - .L_34)


	//   ....[0]....
.L_34:
        /*00b0*/ 	.word	0x00001850


	//----- nvinfo : EIATTR_MBARRIER_INSTR_OFFSETS
	.align		4
.L_35:
        /*00b4*/ 	.byte	0x04, 0x39
        /*00b6*/ 	.short	(.L_37 - .L_36)


	//   ....[0]....
.L_36:
        /*00b8*/ 	.word	0x00000260
        /*00bc*/ 	.word	0x000000ff
        /*00c0*/ 	.word	0x00000000
        /*00c4*/ 	.short	0x0100
        /*00c6*/ 	.byte	0x08
	.zero		1


	//   ....[1]....
        /*00c8*/ 	.word	0x00000270
        /*00cc*/ 	.word	0x000000ff
        /*00d0*/ 	.word	0x000000c8
        /*00d4*/ 	.short	0x0100
        /*00d6*/ 	.byte	0x08
	.zero		1


	//   ....[2]....
        /*00d8*/ 	.word	0x00000280
        /*00dc*/ 	.word	0x000000ff
        /*00e0*/ 	.word	0x00000008
        /*00e4*/ 	.short	0x0100
        /*00e6*/ 	.byte	0x08
	.zero		1


	//   ....[3]....
        /*00e8*/ 	.word	0x00000290
        /*00ec*/ 	.word	0x000000ff
        /*00f0*/ 	.word	0x000000d0
        /*00f4*/ 	.short	0x0100
        /*00f6*/ 	.byte	0x08
	.zero		1


	//   ....[4]....
        /*00f8*/ 	.word	0x000002a0
        /*00fc*/ 	.word	0x000000ff
        /*0100*/ 	.word	0x00000010
        /*0104*/ 	.short	0x0100
        /*0106*/ 	.byte	0x08
	.zero		1


	//   ....[5]....
        /*0108*/ 	.word	0x000002b0
        /*010c*/ 	.word	0x000000ff
        /*0110*/ 	.word	0x000000d8
        /*0114*/ 	.short	0x0100
        /*0116*/ 	.byte	0x08
	.zero		1


	//   ....[6]....
        /*0118*/ 	.word	0x000002c0
        /*011c*/ 	.word	0x000000ff
        /*0120*/ 	.word	0x00000018
        /*0124*/ 	.short	0x0100
        /*0126*/ 	.byte	0x08
	.zero		1


	//   ....[7]....
        /*0128*/ 	.word	0x000002d0
        /*012c*/ 	.word	0x000000ff
        /*0130*/ 	.word	0x000000e0
        /*0134*/ 	.short	0x0100
        /*0136*/ 	.byte	0x08
	.zero		1


	//   ....[8]....
        /*0138*/ 	.word	0x000002e0
        /*013c*/ 	.word	0x000000ff
        /*0140*/ 	.word	0x00000020
        /*0144*/ 	.short	0x0100
        /*0146*/ 	.byte	0x08
	.zero		1


	//   ....[9]....
        /*0148*/ 	.word	0x000002f0
        /*014c*/ 	.word	0x000000ff
        /*0150*/ 	.word	0x000000e8
        /*0154*/ 	.short	0x0100
        /*0156*/ 	.byte	0x08
	.zero		1


	//   ....[10]....
        /*0158*/ 	.word	0x00000300
        /*015c*/ 	.word	0x000000ff
        /*0160*/ 	.word	0x00000028
        /*0164*/ 	.short	0x0100
        /*0166*/ 	.byte	0x08
	.zero		1


	//   ....[11]....
        /*0168*/ 	.word	0x00000310
        /*016c*/ 	.word	0x000000ff
        /*0170*/ 	.word	0x000000f0
        /*0174*/ 	.short	0x0100
        /*0176*/ 	.byte	0x08
	.zero		1


	//   ....[12]....
        /*0178*/ 	.word	0x00000320
        /*017c*/ 	.word	0x000000ff
        /*0180*/ 	.word	0x00000030
        /*0184*/ 	.short	0x0100
        /*0186*/ 	.byte	0x08
	.zero		1


	//   ....[13]....
        /*0188*/ 	.word	0x00000330
        /*018c*/ 	.word	0x000000ff
        /*0190*/ 	.word	0x000000f8
        /*0194*/ 	.short	0x0100
        /*0196*/ 	.byte	0x08
	.zero		1


	//   ....[14]....
        /*0198*/ 	.word	0x00000340
        /*019c*/ 	.word	0x000000ff
        /*01a0*/ 	.word	0x00000038
        /*01a4*/ 	.short	0x0100
        /*01a6*/ 	.byte	0x08
	.zero		1


	//   ....[15]....
        /*01a8*/ 	.word	0x00000350
        /*01ac*/ 	.word	0x000000ff
        /*01b0*/ 	.word	0x00000100
        /*01b4*/ 	.short	0x0100
        /*01b6*/ 	.byte	0x08
	.zero		1


	//   ....[16]....
        /*01b8*/ 	.word	0x00000360
        /*01bc*/ 	.word	0x000000ff
        /*01c0*/ 	.word	0x00000040
        /*01c4*/ 	.short	0x0100
        /*01c6*/ 	.byte	0x08
	.zero		1


	//   ....[17]....
        /*01c8*/ 	.word	0x00000370
        /*01cc*/ 	.word	0x000000ff
        /*01d0*/ 	.word	0x00000108
        /*01d4*/ 	.short	0x0100
        /*01d6*/ 	.byte	0x08
	.zero		1


	//   ....[18]....
        /*01d8*/ 	.word	0x00000380
        /*01dc*/ 	.word	0x000000ff
        /*01e0*/ 	.word	0x00000048
        /*01e4*/ 	.short	0x0100
        /*01e6*/ 	.byte	0x08
	.zero		1


	//   ....[19]....
        /*01e8*/ 	.word	0x00000390
        /*01ec*/ 	.word	0x000000ff
        /*01f0*/ 	.word	0x00000110
        /*01f4*/ 	.short	0x0100
        /*01f6*/ 	.byte	0x08
	.zero		1


	//   ....[20]....
        /*01f8*/ 	.word	0x000003a0
        /*01fc*/ 	.word	0x000000ff
        /*0200*/ 	.word	0x00000050
        /*0204*/ 	.short	0x0100
        /*0206*/ 	.byte	0x08
	.zero		1


	//   ....[21]....
        /*0208*/ 	.word	0x000003b0
        /*020c*/ 	.word	0x000000ff
        /*0210*/ 	.word	0x00000118
        /*0214*/ 	.short	0x0100
        /*0216*/ 	.byte	0x08
	.zero		1


	//   ....[22]....
        /*0218*/ 	.word	0x000003c0
        /*021c*/ 	.word	0x000000ff
        /*0220*/ 	.word	0x00000058
        /*0224*/ 	.short	0x0100
        /*0226*/ 	.byte	0x08
	.zero		1


	//   ....[23]....
        /*0228*/ 	.word	0x000003d0
        /*022c*/ 	.word	0x000000ff
        /*0230*/ 	.word	0x00000120
        /*0234*/ 	.short	0x0100
        /*0236*/ 	.byte	0x08
	.zero		1


	//   ....[24]....
        /*0238*/ 	.word	0x000003e0
        /*023c*/ 	.word	0x000000ff
        /*0240*/ 	.word	0x00000060
        /*0244*/ 	.short	0x0100
        /*0246*/ 	.byte	0x08
	.zero		1


	//   ....[25]....
        /*0248*/ 	.word	0x000003f0
        /*024c*/ 	.word	0x000000ff
        /*0250*/ 	.word	0x00000128
        /*0254*/ 	.short	0x0100
        /*0256*/ 	.byte	0x08
	.zero		1


	//   ....[26]....
        /*0258*/ 	.word	0x00000400
        /*025c*/ 	.word	0x000000ff
        /*0260*/ 	.word	0x00000068
        /*0264*/ 	.short	0x0100
        /*0266*/ 	.byte	0x08
	.zero		1


	//   ....[27]....
        /*0268*/ 	.word	0x00000410
        /*026c*/ 	.word	0x000000ff
        /*0270*/ 	.word	0x00000130
        /*0274*/ 	.short	0x0100
        /*0276*/ 	.byte	0x08
	.zero		1


	//   ....[28]....
        /*0278*/ 	.word	0x00000420
        /*027c*/ 	.word	0x000000ff
        /*0280*/ 	.word	0x00000070
        /*0284*/ 	.short	0x0100
        /*0286*/ 	.byte	0x08
	.zero		1


	//   ....[29]....
        /*0288*/ 	.word	0x00000430
        /*028c*/ 	.word	0x000000ff
        /*0290*/ 	.word	0x00000138
        /*0294*/ 	.short	0x0100
        /*0296*/ 	.byte	0x08
	.zero		1


	//   ....[30]....
        /*0298*/ 	.word	0x00000440
        /*029c*/ 	.word	0x000000ff
        /*02a0*/ 	.word	0x00000078
        /*02a4*/ 	.short	0x0100
        /*02a6*/ 	.byte	0x08
	.zero		1


	//   ....[31]....
        /*02a8*/ 	.word	0x00000450
        /*02ac*/ 	.word	0x000000ff
        /*02b0*/ 	.word	0x00000140
        /*02b4*/ 	.short	0x0100
        /*02b6*/ 	.byte	0x08
	.zero		1


	//   ....[32]....
        /*02b8*/ 	.word	0x00000460
        /*02bc*/ 	.word	0x000000ff
        /*02c0*/ 	.word	0x00000080
        /*02c4*/ 	.short	0x0100
        /*02c6*/ 	.byte	0x08
	.zero		1


	//   ....[33]....
        /*02c8*/ 	.word	0x00000470
        /*02cc*/ 	.word	0x000000ff
        /*02d0*/ 	.word	0x00000148
        /*02d4*/ 	.short	0x0100
        /*02d6*/ 	.byte	0x08
	.zero		1


	//   ....[34]....
        /*02d8*/ 	.word	0x00000480
        /*02dc*/ 	.word	0x000000ff
        /*02e0*/ 	.word	0x00000088
        /*02e4*/ 	.short	0x0100
        /*02e6*/ 	.byte	0x08
	.zero		1


	//   ....[35]....
        /*02e8*/ 	.word	0x00000490
        /*02ec*/ 	.word	0x000000ff
        /*02f0*/ 	.word	0x00000150
        /*02f4*/ 	.short	0x0100
        /*02f6*/ 	.byte	0x08
	.zero		1


	//   ....[36]....
        /*02f8*/ 	.word	0x000004a0
        /*02fc*/ 	.word	0x000000ff
        /*0300*/ 	.word	0x00000090
        /*0304*/ 	.short	0x0100
        /*0306*/ 	.byte	0x08
	.zero		1


	//   ....[37]....
        /*0308*/ 	.word	0x000004b0
        /*030c*/ 	.word	0x000000ff
        /*0310*/ 	.word	0x00000158
        /*0314*/ 	.short	0x0100
        /*0316*/ 	.byte	0x08
	.zero		1


	//   ....[38]....
        /*0318*/ 	.word	0x000004c0
        /*031c*/ 	.word	0x000000ff
        /*0320*/ 	.word	0x00000098
        /*0324*/ 	.short	0x0100
        /*0326*/ 	.byte	0x08
	.zero		1


	//   ....[39]....
        /*0328*/ 	.word	0x000004d0
        /*032c*/ 	.word	0x000000ff
        /*0330*/ 	.word	0x00000160
        /*0334*/ 	.short	0x0100
        /*0336*/ 	.byte	0x08
	.zero		1


	//   ....[40]....
        /*0338*/ 	.word	0x000004e0
        /*033c*/ 	.word	0x000000ff
        /*0340*/ 	.word	0x000000a0
        /*0344*/ 	.short	0x0100
        /*0346*/ 	.byte	0x08
	.zero		1


	//   ....[41]....
        /*0348*/ 	.word	0x000004f0
        /*034c*/ 	.word	0x000000ff
        /*0350*/ 	.word	0x00000168
        /*0354*/ 	.short	0x0100
        /*0356*/ 	.byte	0x08
	.zero		1


	//   ....[42]....
        /*0358*/ 	.word	0x00000500
        /*035c*/ 	.word	0x000000ff
        /*0360*/ 	.word	0x000000a8
        /*0364*/ 	.short	0x0100
        /*0366*/ 	.byte	0x08
	.zero		1


	//   ....[43]....
        /*0368*/ 	.word	0x00000510
        /*036c*/ 	.word	0x000000ff
        /*0370*/ 	.word	0x00000170
        /*0374*/ 	.short	0x0100
        /*0376*/ 	.byte	0x08
	.zero		1


	//   ....[44]....
        /*0378*/ 	.word	0x00000520
        /*037c*/ 	.word	0x000000ff
        /*0380*/ 	.word	0x000000b0
        /*0384*/ 	.short	0x0100
        /*0386*/ 	.byte	0x08
	.zero		1


	//   ....[45]....
        /*0388*/ 	.word	0x00000530
        /*038c*/ 	.word	0x000000ff
        /*0390*/ 	.word	0x00000178
        /*0394*/ 	.short	0x0100
        /*0396*/ 	.byte	0x08
	.zero		1


	//   ....[46]....
        /*0398*/ 	.word	0x00000540
        /*039c*/ 	.word	0x000000ff
        /*03a0*/ 	.word	0x000000b8
        /*03a4*/ 	.short	0x0100
        /*03a6*/ 	.byte	0x08
	.zero		1


	//   ....[47]....
        /*03a8*/ 	.word	0x00000550
        /*03ac*/ 	.word	0x000000ff
        /*03b0*/ 	.word	0x00000180
        /*03b4*/ 	.short	0x0100
        /*03b6*/ 	.byte	0x08
	.zero		1


	//   ....[48]....
        /*03b8*/ 	.word	0x00000560
        /*03bc*/ 	.word	0x000000ff
        /*03c0*/ 	.word	0x000000c0
        /*03c4*/ 	.short	0x0100
        /*03c6*/ 	.byte	0x08
	.zero		1


	//   ....[49]....
        /*03c8*/ 	.word	0x00000570
        /*03cc*/ 	.word	0x000000ff
        /*03d0*/ 	.word	0x00000188
        /*03d4*/ 	.short	0x0100
        /*03d6*/ 	.byte	0x08
	.zero		1


	//   ....[50]....
        /*03d8*/ 	.word	0x00000880
        /*03dc*/ 	.word	0x000000ff
        /*03e0*/ 	.word	0x000001c0
        /*03e4*/ 	.short	0x0100
        /*03e6*/ 	.byte	0x08
	.zero		1


	//   ....[51]....
        /*03e8*/ 	.word	0x000008f0
        /*03ec*/ 	.word	0x000000ff
        /*03f0*/ 	.word	0x000001c8
        /*03f4*/ 	.short	0x0100
        /*03f6*/ 	.byte	0x08
	.zero		1


	//   ....[52]....
        /*03f8*/ 	.word	0x00000910
        /*03fc*/ 	.word	0x000000ff
        /*0400*/ 	.word	0x000001a0
        /*0404*/ 	.short	0x0100
        /*0406*/ 	.byte	0x09
	.zero		1


	//   ....[53]....
        /*0408*/ 	.word	0x00000920
        /*040c*/ 	.word	0x000000ff
        /*0410*/ 	.word	0x000001a8
        /*0414*/ 	.short	0x0100
        /*0416*/ 	.byte	0x09
	.zero		1


	//   ....[54]....
        /*0418*/ 	.word	0x00000930
        /*041c*/ 	.word	0x000000ff
        /*0420*/ 	.word	0x000001b0
        /*0424*/ 	.short	0x0100
        /*0426*/ 	.byte	0x09
	.zero		1


	//   ....[55]....
        /*0428*/ 	.word	0x00000940
        /*042c*/ 	.word	0x000000ff
        /*0430*/ 	.word	0x000001b8
        /*0434*/ 	.short	0x0100
        /*0436*/ 	.byte	0x09
	.zero		1


	//   ....[56]....
        /*0438*/ 	.word	0x00001730
        /*043c*/ 	.word	0x0000008d
        /*0440*/ 	.word	0x00000000
        /*0444*/ 	.short	0x010a
        /*0446*/ 	.byte	0x2a
	.zero		1


	//   ....[57]....
        /*0448*/ 	.word	0x000018d0
        /*044c*/ 	.word	0x00000003
        /*0450*/ 	.word	0x00000000
        /*0454*/ 	.short	0x010a
        /*0456*/ 	.byte	0x3f
	.zero		1


	//   ....[58]....
        /*0458*/ 	.word	0x00001930
        /*045c*/ 	.word	0x00000003
        /*0460*/ 	.word	0x00000000
        /*0464*/ 	.short	0x010a
        /*0466*/ 	.byte	0x3f
	.zero		1


	//   ....[59]....
        /*0468*/ 	.word	0x00001d70
        /*046c*/ 	.word	0x000000ff
        /*0470*/ 	.word	0x00000000
        /*0474*/ 	.short	0x010a
        /*0476*/ 	.byte	0x08
	.zero		1


	//   ....[60]....
        /*0478*/ 	.word	0x00001db0
        /*047c*/ 	.word	0x000000ff
        /*0480*/ 	.word	0x00000000
        /*0484*/ 	.short	0x010a
        /*0486*/ 	.byte	0x08
	.zero		1


	//   ....[61]....
        /*0488*/ 	.word	0x000020f0
        /*048c*/ 	.word	0x000000ff
        /*0490*/ 	.word	0x00000000
        /*0494*/ 	.short	0x0101
        /*0496*/ 	.byte	0x08
	.zero		1


	//   ....[62]....
        /*0498*/ 	.word	0x000021e0
        /*049c*/ 	.word	0x0000008e
        /*04a0*/ 	.word	0x00000000
        /*04a4*/ 	.short	0x0101
        /*04a6*/ 	.byte	0x2d
	.zero		1


	//   ....[63]....
        /*04a8*/ 	.word	0x000022b0
        /*04ac*/ 	.word	0x000000ff
        /*04b0*/ 	.word	0x00000000
        /*04b4*/ 	.short	0x0101
        /*04b6*/ 	.byte	0x06
	.zero		1


	//   ....[64]....
        /*04b8*/ 	.word	0x00002360
        /*04bc*/ 	.word	0x0000008d
        /*04c0*/ 	.word	0x00000010
        /*04c4*/ 	.short	0x010a
        /*04c6*/ 	.byte	0x2a
	.zero		1


	//   ....[65]....
        /*04c8*/ 	.word	0x00009890
        /*04cc*/ 	.word	0x00000090
        /*04d0*/ 	.word	0x00000000
        /*04d4*/ 	.short	0x0101
        /*04d6*/ 	.byte	0x2d
	.zero		1


	//   ....[66]....
        /*04d8*/ 	.word	0x0000a1f0
        /*04dc*/ 	.word	0x0000000a
        /*04e0*/ 	.word	0x000000c8
        /*04e4*/ 	.short	0x010a
        /*04e6*/ 	.byte	0x3f
	.zero		1


	//   ....[67]....
        /*04e8*/ 	.word	0x0000a590
        /*04ec*/ 	.word	0x00000005
        /*04f0*/ 	.word	0x000001c8
        /*04f4*/ 	.short	0x0101
        /*04f6*/ 	.byte	0x3f
	.zero		1


	//   ....[68]....
        /*04f8*/ 	.word	0x0000ad10
        /*04fc*/ 	.word	0x00000009
        /*0500*/ 	.word	0x00000000
        /*0504*/ 	.short	0x010a
        /*0506*/ 	.byte	0x3f
	.zero		1


	//   ....[69]....
        /*0508*/ 	.word	0x0000ad90
        /*050c*/ 	.word	0x00000008
        /*0510*/ 	.word	0x00000000
        /*0514*/ 	.short	0x010a
        /*0516*/ 	.byte	0x3f
	.zero		1


	//   ....[70]....
        /*0518*/ 	.word	0x0000ae20
        /*051c*/ 	.word	0x00000009
        /*0520*/ 	.word	0x00000000
        /*0524*/ 	.short	0x010a
        /*0526*/ 	.byte	0x3f
	.zero		1


	//   ....[71]....
        /*0528*/ 	.word	0x0000aeb0
        /*052c*/ 	.word	0x00000008
        /*0530*/ 	.word	0x00000000
        /*0534*/ 	.short	0x010a
        /*0536*/ 	.byte	0x3f
	.zero		1


	//   ....[72]....
        /*0538*/ 	.word	0x0000af40
        /*053c*/ 	.word	0x00000009
        /*0540*/ 	.word	0x00000000
        /*0544*/ 	.short	0x010a
        /*0546*/ 	.byte	0x3f
	.zero		1


	//   ....[73]....
        /*0548*/ 	.word	0x0000afd0
        /*054c*/ 	.word	0x00000008
        /*0550*/ 	.word	0x00000000
        /*0554*/ 	.short	0x010a
        /*0556*/ 	.byte	0x3f
	.zero		1


	//   ....[74]....
        /*0558*/ 	.word	0x0000b060
        /*055c*/ 	.word	0x00000009
        /*0560*/ 	.word	0x00000000
        /*0564*/ 	.short	0x010a
        /*0566*/ 	.byte	0x3f
	.zero		1


	//   ....[75]....
        /*0568*/ 	.word	0x0000b0f0
        /*056c*/ 	.word	0x00000008
        /*0570*/ 	.word	0x00000000
        /*0574*/ 	.short	0x010a
        /*0576*/ 	.byte	0x3f
	.zero		1


	//   ....[76]....
        /*0578*/ 	.word	0x0000b180
        /*057c*/ 	.word	0x00000009
        /*0580*/ 	.word	0x00000000
        /*0584*/ 	.short	0x010a
        /*0586*/ 	.byte	0x3f
	.zero		1


	//   ....[77]....
        /*0588*/ 	.word	0x0000b210
        /*058c*/ 	.word	0x00000008
        /*0590*/ 	.word	0x00000000
        /*0594*/ 	.short	0x010a
        /*0596*/ 	.byte	0x3f
	.zero		1


	//   ....[78]....
        /*0598*/ 	.word	0x0000b2a0
        /*059c*/ 	.word	0x00000009
        /*05a0*/ 	.word	0x00000000
        /*05a4*/ 	.short	0x010a
        /*05a6*/ 	.byte	0x3f
	.zero		1


	//   ....[79]....
        /*05a8*/ 	.word	0x0000b330
        /*05ac*/ 	.word	0x00000008
        /*05b0*/ 	.word	0x00000000
        /*05b4*/ 	.short	0x010a
        /*05b6*/ 	.byte	0x3f
	.zero		1


	//   ....[80]....
        /*05b8*/ 	.word	0x0000b3c0
        /*05bc*/ 	.word	0x00000009
        /*05c0*/ 	.word	0x00000000
        /*05c4*/ 	.short	0x010a
        /*05c6*/ 	.byte	0x3f
	.zero		1


	//   ....[81]....
        /*05c8*/ 	.word	0x0000b450
        /*05cc*/ 	.word	0x00000008
        /*05d0*/ 	.word	0x00000000
        /*05d4*/ 	.short	0x010a
        /*05d6*/ 	.byte	0x3f
	.zero		1


	//   ....[82]....
        /*05d8*/ 	.word	0x0000b4e0
        /*05dc*/ 	.word	0x00000009
        /*05e0*/ 	.word	0x00000000
        /*05e4*/ 	.short	0x010a
        /*05e6*/ 	.byte	0x3f
	.zero		1


	//   ....[83]....
        /*05e8*/ 	.word	0x0000b570
        /*05ec*/ 	.word	0x00000008
        /*05f0*/ 	.word	0x00000000
        /*05f4*/ 	.short	0x010a
        /*05f6*/ 	.byte	0x3f
	.zero		1


	//   ....[84]....
        /*05f8*/ 	.word	0x0000b600
        /*05fc*/ 	.word	0x00000009
        /*0600*/ 	.word	0x00000000
        /*0604*/ 	.short	0x010a
        /*0606*/ 	.byte	0x3f
	.zero		1


	//   ....[85]....
        /*0608*/ 	.word	0x0000b690
        /*060c*/ 	.word	0x00000008
        /*0610*/ 	.word	0x00000000
        /*0614*/ 	.short	0x010a
        /*0616*/ 	.byte	0x3f
	.zero		1


	//   ....[86]....
        /*0618*/ 	.word	0x0000b720
        /*061c*/ 	.word	0x00000009
        /*0620*/ 	.word	0x00000000
        /*0624*/ 	.short	0x010a
        /*0626*/ 	.byte	0x3f
	.zero		1


	//   ....[87]....
        /*0628*/ 	.word	0x0000b7b0
        /*062c*/ 	.word	0x00000008
        /*0630*/ 	.word	0x00000000
        /*0634*/ 	.short	0x010a
        /*0636*/ 	.byte	0x3f
	.zero		1


	//   ....[88]....
        /*0638*/ 	.word	0x0000b840
        /*063c*/ 	.word	0x00000009
        /*0640*/ 	.word	0x00000000
        /*0644*/ 	.short	0x010a
        /*0646*/ 	.byte	0x3f
	.zero		1


	//   ....[89]....
        /*0648*/ 	.word	0x0000b8d0
        /*064c*/ 	.word	0x00000008
        /*0650*/ 	.word	0x00000000
        /*0654*/ 	.short	0x010a
        /*0656*/ 	.byte	0x3f
	.zero		1


	//   ....[90]....
        /*0658*/ 	.word	0x0000b960
        /*065c*/ 	.word	0x00000009
        /*0660*/ 	.word	0x00000000
        /*0664*/ 	.short	0x010a
        /*0666*/ 	.byte	0x3f
	.zero		1


	//   ....[91]....
        /*0668*/ 	.word	0x0000b9f0
        /*066c*/ 	.word	0x00000006
        /*0670*/ 	.word	0x00000000
        /*0674*/ 	.short	0x010a
        /*0676*/ 	.byte	0x3f
	.zero		1


	//   ....[92]....
        /*0678*/ 	.word	0x0000ba80
        /*067c*/ 	.word	0x00000003
        /*0680*/ 	.word	0x00000000
        /*0684*/ 	.short	0x010a
        /*0686*/ 	.byte	0x3f
	.zero		1


	//   ....[93]....
        /*0688*/ 	.word	0x0000bae0
        /*068c*/ 	.word	0x0000008f
        /*0690*/ 	.word	0x00000000
        /*0694*/ 	.short	0x010a
        /*0696*/ 	.byte	0x3f
	.zero		1


	//   ....[94]....
        /*0698*/ 	.word	0x0000bb30
        /*069c*/ 	.word	0x00000003
        /*06a0*/ 	.word	0x00000000
        /*06a4*/ 	.short	0x010a
        /*06a6*/ 	.byte	0x3f
	.zero		1


	//   ....[95]....
        /*06a8*/ 	.word	0x0000bb90
        /*06ac*/ 	.word	0x00000004
        /*06b0*/ 	.word	0x00000000
        /*06b4*/ 	.short	0x010a
        /*06b6*/ 	.byte	0x3f
	.zero		1


	//   ....[96]....
        /*06b8*/ 	.word	0x0000bbe0
        /*06bc*/ 	.word	0x0000008f
        /*06c0*/ 	.word	0x00000010
        /*06c4*/ 	.short	0x010a
        /*06c6*/ 	.byte	0x3f
	.zero		1


	//   ....[97]....
        /*06c8*/ 	.word	0x0000bcb0
        /*06cc*/ 	.word	0x0000000a
        /*06d0*/ 	.word	0x000000c8
        /*06d4*/ 	.short	0x010a
        /*06d6*/ 	.byte	0x3f
	.zero		1


	//   ....[98]....
        /*06d8*/ 	.word	0x0000bd80
        /*06dc*/ 	.word	0x00000009
        /*06e0*/ 	.word	0x00000000
        /*06e4*/ 	.short	0x010a
        /*06e6*/ 	.byte	0x3f
	.zero		1


	//   ....[99]....
        /*06e8*/ 	.word	0x0000bdd0
        /*06ec*/ 	.word	0x00000008
        /*06f0*/ 	.word	0x00000000
        /*06f4*/ 	.short	0x010a
        /*06f6*/ 	.byte	0x3f
	.zero		1


	//   ....[100]....
        /*06f8*/ 	.word	0x0000be20
        /*06fc*/ 	.word	0x00000009
        /*0700*/ 	.word	0x00000000
        /*0704*/ 	.short	0x010a
        /*0706*/ 	.byte	0x3f
	.zero		1


	//   ....[101]....
        /*0708*/ 	.word	0x0000be70
        /*070c*/ 	.word	0x00000008
        /*0710*/ 	.word	0x00000000
        /*0714*/ 	.short	0x010a
        /*0716*/ 	.byte	0x3f
	.zero		1


	//   ....[102]....
        /*0718*/ 	.word	0x0000bec0
        /*071c*/ 	.word	0x00000009
        /*0720*/ 	.word	0x00000000
        /*0724*/ 	.short	0x010a
        /*0726*/ 	.byte	0x3f
	.zero		1


	//   ....[103]....
        /*0728*/ 	.word	0x0000bf10
        /*072c*/ 	.word	0x00000008
        /*0730*/ 	.word	0x00000000
        /*0734*/ 	.short	0x010a
        /*0736*/ 	.byte	0x3f
	.zero		1


	//   ....[104]....
        /*0738*/ 	.word	0x0000bf60
        /*073c*/ 	.word	0x00000009
        /*0740*/ 	.word	0x00000000
        /*0744*/ 	.short	0x010a
        /*0746*/ 	.byte	0x3f
	.zero		1


	//   ....[105]....
        /*0748*/ 	.word	0x0000bfb0
        /*074c*/ 	.word	0x00000008
        /*0750*/ 	.word	0x00000000
        /*0754*/ 	.short	0x010a
        /*0756*/ 	.byte	0x3f
	.zero		1


	//   ....[106]....
        /*0758*/ 	.word	0x0000c000
        /*075c*/ 	.word	0x00000009
        /*0760*/ 	.word	0x00000000
        /*0764*/ 	.short	0x010a
        /*0766*/ 	.byte	0x3f
	.zero		1


	//   ....[107]....
        /*0768*/ 	.word	0x0000c050
        /*076c*/ 	.word	0x00000008
        /*0770*/ 	.word	0x00000000
        /*0774*/ 	.short	0x010a
        /*0776*/ 	.byte	0x3f
	.zero		1


	//   ....[108]....
        /*0778*/ 	.word	0x0000c0a0
        /*077c*/ 	.word	0x00000009
        /*0780*/ 	.word	0x00000000
        /*0784*/ 	.short	0x010a
        /*0786*/ 	.byte	0x3f
	.zero		1


	//   ....[109]....
        /*0788*/ 	.word	0x0000c0f0
        /*078c*/ 	.word	0x00000008
        /*0790*/ 	.word	0x00000000
        /*0794*/ 	.short	0x010a
        /*0796*/ 	.byte	0x3f
	.zero		1


	//   ....[110]....
        /*0798*/ 	.word	0x0000c140
        /*079c*/ 	.word	0x00000009
        /*07a0*/ 	.word	0x00000000
        /*07a4*/ 	.short	0x010a
        /*07a6*/ 	.byte	0x3f
	.zero		1


	//   ....[111]....
        /*07a8*/ 	.word	0x0000c190
        /*07ac*/ 	.word	0x00000008
        /*07b0*/ 	.word	0x00000000
        /*07b4*/ 	.short	0x010a
        /*07b6*/ 	.byte	0x3f
	.zero		1


	//   ....[112]....
        /*07b8*/ 	.word	0x0000c1e0
        /*07bc*/ 	.word	0x00000009
        /*07c0*/ 	.word	0x00000000
        /*07c4*/ 	.short	0x010a
        /*07c6*/ 	.byte	0x3f
	.zero		1


	//   ....[113]....
        /*07c8*/ 	.word	0x0000c230
        /*07cc*/ 	.word	0x00000008
        /*07d0*/ 	.word	0x00000000
        /*07d4*/ 	.short	0x010a
        /*07d6*/ 	.byte	0x3f
	.zero		1


	//   ....[114]....
        /*07d8*/ 	.word	0x0000c280
        /*07dc*/ 	.word	0x00000009
        /*07e0*/ 	.word	0x00000000
        /*07e4*/ 	.short	0x010a
        /*07e6*/ 	.byte	0x3f
	.zero		1


	//   ....[115]....
        /*07e8*/ 	.word	0x0000c2d0
        /*07ec*/ 	.word	0x00000008
        /*07f0*/ 	.word	0x00000000
        /*07f4*/ 	.short	0x010a
        /*07f6*/ 	.byte	0x3f
	.zero		1


	//   ....[116]....
        /*07f8*/ 	.word	0x0000c320
        /*07fc*/ 	.word	0x00000009
        /*0800*/ 	.word	0x00000000
        /*0804*/ 	.short	0x010a
        /*0806*/ 	.byte	0x3f
	.zero		1


	//   ....[117]....
        /*0808*/ 	.word	0x0000c370
        /*080c*/ 	.word	0x00000008
        /*0810*/ 	.word	0x00000000
        /*0814*/ 	.short	0x010a
        /*0816*/ 	.byte	0x3f
	.zero		1


	//   ....[118]....
        /*0818*/ 	.word	0x0000c3c0
        /*081c*/ 	.word	0x00000009
        /*0820*/ 	.word	0x00000000
        /*0824*/ 	.short	0x010a
        /*0826*/ 	.byte	0x3f
	.zero		1


	//   ....[119]....
        /*0828*/ 	.word	0x0000c410
        /*082c*/ 	.word	0x00000008
        /*0830*/ 	.word	0x00000000
        /*0834*/ 	.short	0x010a
        /*0836*/ 	.byte	0x3f
	.zero		1


	//   ....[120]....
        /*0838*/ 	.word	0x0000c460
        /*083c*/ 	.word	0x00000009
        /*0840*/ 	.word	0x00000000
        /*0844*/ 	.short	0x010a
        /*0846*/ 	.byte	0x3f
	.zero		1


	//   ....[121]....
        /*0848*/ 	.word	0x0000c4b0
        /*084c*/ 	.word	0x00000006
        /*0850*/ 	.word	0x00000000
        /*0854*/ 	.short	0x010a
        /*0856*/ 	.byte	0x3f
	.zero		1


	//----- nvinfo : EIATTR_NUM_MBARRIERS
	.align		4
.L_37:
        /*0858*/ 	.byte	0x03, 0x38
        /*085a*/ 	.short	0x0038


	//----- nvinfo : EIATTR_EXIT_INSTR_OFFSETS
	.align		4
        /*085c*/ 	.byte	0x04, 0x1c
        /*085e*/ 	.short	(.L_39 - .L_38)


	//   ....[0]....
.L_38:
        /*0860*/ 	.word	0x00001450


	//   ....[1]....
        /*0864*/ 	.word	0x000014b0


	//   ....[2]....
        /*0868*/ 	.word	0x00009f20


	//   ....[3]....
        /*086c*/ 	.word	0x00009f50


	//   ....[4]....
        /*0870*/ 	.word	0x0000bad0


	//----- nvinfo : EIATTR_MAX_THREADS
	.align		4
.L_39:
        /*0874*/ 	.byte	0x04, 0x05
        /*0876*/ 	.short	(.L_41 - .L_40)
.L_40:
        /*0878*/ 	.word	0x00000180
        /*087c*/ 	.word	0x00000001
        /*0880*/ 	.word	0x00000001


	//----- nvinfo : EIATTR_CRS_STACK_SIZE
	.align		4
.L_41:
        /*0884*/ 	.byte	0x04, 0x1e
        /*0886*/ 	.short	(.L_43 - .L_42)
.L_42:
        /*0888*/ 	.word	0x00000000


	//----- nvinfo : EIATTR_CBANK_PARAM_SIZE
	.align		4
.L_43:
        /*088c*/ 	.byte	0x03, 0x19
        /*088e*/ 	.short	0x0470


	//----- nvinfo : EIATTR_PARAM_CBANK
	.align		4
        /*0890*/ 	.byte	0x04, 0x0a
        /*0892*/ 	.short	(.L_45 - .L_44)
	.align		4
.L_44:
        /*0894*/ 	.word	index@(.nv.constant0._ZN7cutlass13device_kernelINS_4gemm6kernel13GemmUniversalIN4cute5tupleIJiiiiEEENS1_10collective13CollectiveMmaINS1_34MainloopSm90TmaGmmaWarpSpecializedILi25ENS5_IJNS4_1CILi1EEESB_SB_EEENS1_32KernelTmaWarpSpecializedPingpongEEENS5_IJNSA_ILi64EEENSA_ILi224EEENSA_ILi16EEEEEENS_6half_tENS5_IJlSB_lEEESJ_SK_NS4_8TiledMMAINS4_8MMA_AtomIJNS4_4SM904GMMA25MMA_64x32x16_F32F16F16_SSILNSO_5MajorE0ELSQ_0ELNSO_7ScaleInE1ELSR_1EEEEEENS4_6LayoutISC_NS5_IJNSA_ILi0EEESV_SV_EEEEENS5_IJNS4_10UnderscoreESY_SY_EEEEENS4_13SM90_TMA_LOADENS4_14ComposedLayoutINS4_7SwizzleILi1ELi4ELi3EEENS4_18smem_ptr_flag_bitsILi16EEENSU_INS5_IJNSA_ILi8EEESH_EEENS5_IJSH_SB_EEEEEEEvNS4_8identityES11_S1B_vS1C_EENS_8epilogue10collective6detail29Sm90TmaWarpSpecializedAdapterINS1F_15DefaultEpilogueISJ_SK_SK_NS1E_6thread17LinearCombinationISJ_Li1EffLNS1J_9ScaleType4KindE0ELNS_15FloatRoundStyleE2ESJ_EENS1_15EpilogueDefaultEEEEEvvEEEEvNT_6ParamsE)
        /*0898*/ 	.short	0x0210
        /*089a*/ 	.short	0x0470


	//----- nvinfo : EIATTR_SW_WAR
	.align		4
.L_45:
        /*089c*/ 	.byte	0x04, 0x36
        /*089e*/ 	.short	(.L_47 - .L_46)
.L_46:
        /*08a0*/ 	.word	0x00000008
.L_47:


//--------------------- .nv.callgraph             --------------------------
	.section	.nv.callgraph,"",@"SHT_CUDA_CALLGRAPH"
	.align	4
	.sectionentsize	8
	.align		4
        /*0000*/ 	.word	0x00000000
	.align		4
        /*0004*/ 	.word	0xffffffff
	.align		4
        /*0008*/ 	.word	index@(_ZN7cutlass13device_kernelINS_4gemm6kernel13GemmUniversalIN4cute5tupleIJiiiiEEENS1_10collective13CollectiveMmaINS1_34MainloopSm90TmaGmmaWarpSpecializedILi25ENS5_IJNS4_1CILi1EEESB_SB_EEENS1_32KernelTmaWarpSpecializedPingpongEEENS5_IJNSA_ILi64EEENSA_ILi224EEENSA_ILi16EEEEEENS_6half_tENS5_IJlSB_lEEESJ_SK_NS4_8TiledMMAINS4_8MMA_AtomIJNS4_4SM904GMMA25MMA_64x32x16_F32F16F16_SSILNSO_5MajorE0ELSQ_0ELNSO_7ScaleInE1ELSR_1EEEEEENS4_6LayoutISC_NS5_IJNSA_ILi0EEESV_SV_EEEEENS5_IJNS4_10UnderscoreESY_SY_EEEEENS4_13SM90_TMA_LOADENS4_14ComposedLayoutINS4_7SwizzleILi1ELi4ELi3EEENS4_18smem_ptr_flag_bitsILi16EEENSU_INS5_IJNSA_ILi8EEESH_EEENS5_IJSH_SB_EEEEEEEvNS4_8identityES11_S1B_vS1C_EENS_8epilogue10collective6detail29Sm90TmaWarpSpecializedAdapterINS1F_15DefaultEpilogueISJ_SK_SK_NS1E_6thread17LinearCombinationISJ_Li1EffLNS1J_9ScaleType4KindE0ELNS_15FloatRoundStyleE2ESJ_EENS1_15EpilogueDefaultEEEEEvvEEEEvNT_6ParamsE)
	.align		4
        /*000c*/ 	.word	index@(__assertfail)
	.align		4
        /*0010*/ 	.word	0x00000000
	.align		4
        /*0014*/ 	.word	0xfffffffe
	.align		4
        /*0018*/ 	.word	0x00000000
	.align		4
        /*001c*/ 	.word	0xfffffffd
	.align		4
        /*0020*/ 	.word	0x00000000
	.align		4
        /*0024*/ 	.word	0xfffffffc


//--------------------- .nv.constant4             --------------------------
	.section	.nv.constant4,"a",@progbits
	.align	8
	.align		8
.nv.constant4:
        /*0000*/ 	.dword	__assertfail
	.align		8
        /*0008*/ 	.dword	__unnamed_1
	.align		8
        /*0010*/ 	.dword	_ZN40_INTERNAL_d4b89af5_4_k_cu_6d14d8ac_107874cuda3std3__45__cpo5beginE
	.align		8
        /*0018*/ 	.dword	_ZN40_INTERNAL_d4b89af5_4_k_cu_6d14d8ac_107874cuda3std3__45__cpo3endE
	.align		8
        /*0020*/ 	.dword	_ZN40_INTERNAL_d4b89af5_4_k_cu_6d14d8ac_107874cuda3std3__45__cpo6cbeginE
	.align		8
        /*0028*/ 	.dword	_ZN40_INTERNAL_d4b89af5_4_k_cu_6d14d8ac_107874cuda3std3__45__cpo4cendE
	.align		8
        /*0030*/ 	.dword	_ZN40_INTERNAL_d4b89af5_4_k_cu_6d14d8ac_107874cuda3std3__442_GLOBAL__N__d4b89af5_4_k_cu_6d14d8ac_107876ignoreE
	.align		8
        /*0038*/ 	.dword	_ZN40_INTERNAL_d4b89af5_4_k_cu_6d14d8ac_107874cuda3std3__419piecewise_constructE
	.align		8
        /*0040*/ 	.dword	_ZN40_INTERNAL_d4b89af5_4_k_cu_6d14d8ac_107874cuda3std3__48in_placeE
	.align		8
        /*0048*/ 	.dword	_ZN40_INTERNAL_d4b89af5_4_k_cu_6d14d8ac_107874cuda3std6ranges3__45__cpo4swapE
	.align		8
        /*0050*/ 	.dword	_ZN40_INTERNAL_d4b89af5_4_k_cu_6d14d8ac_107874cuda3std6ranges3__45__cpo9iter_moveE
	.align		8
        /*0058*/ 	.dword	_ZN40_INTERNAL_d4b89af5_4_k_cu_6d14d8ac_107874cute7productE
	.align		8
        /*0060*/ 	.dword	_ZN40_INTERNAL_d4b89af5_4_k_cu_6d14d8ac_107874cute1_E
	.align		8
        /*0068*/ 	.dword	$str$22
	.align		8
        /*0070*/ 	.dword	$str$23


//--------------------- .text._ZN7cutlass13device_kernelINS_4gemm6kernel13GemmUniversalIN4cute5tupleIJiiiiEEENS1_10collective13CollectiveMmaINS1_34MainloopSm90TmaGmmaWarpSpecializedILi25ENS5_IJNS4_1CILi1EEESB_SB_EEENS1_32KernelTmaWarpSpecializedPingpongEEENS5_IJNSA_ILi64EEENSA_ILi224EEENSA_ILi16EEEEEENS_6half_tENS5_IJlSB_lEEESJ_SK_NS4_8TiledMMAINS4_8MMA_AtomIJNS4_4SM904GMMA25MMA_64x32x16_F32F16F16_SSILNSO_5MajorE0ELSQ_0ELNSO_7ScaleInE1ELSR_1EEEEEENS4_6LayoutISC_NS5_IJNSA_ILi0EEESV_SV_EEEEENS5_IJNS4_10UnderscoreESY_SY_EEEEENS4_13SM90_TMA_LOADENS4_14ComposedLayoutINS4_7SwizzleILi1ELi4ELi3EEENS4_18smem_ptr_flag_bitsILi16EEENSU_INS5_IJNSA_ILi8EEESH_EEENS5_IJSH_SB_EEEEEEEvNS4_8identityES11_S1B_vS1C_EENS_8epilogue10collective6detail29Sm90TmaWarpSpecializedAdapterINS1F_15DefaultEpilogueISJ_SK_SK_NS1E_6thread17LinearCombinationISJ_Li1EffLNS1J_9ScaleType4KindE0ELNS_15FloatRoundStyleE2ESJ_EENS1_15EpilogueDefaultEEEEEvvEEEEvNT_6ParamsE --------------------------
	.section	.text._ZN7cutlass13device_kernelINS_4gemm6kernel13GemmUniversalIN4cute5tupleIJiiiiEEENS1_10collective13CollectiveMmaINS1_34MainloopSm90TmaGmmaWarpSpecializedILi25ENS5_IJNS4_1CILi1EEESB_SB_EEENS1_32KernelTmaWarpSpecializedPingpongEEENS5_IJNSA_ILi64EEENSA_ILi224EEENSA_ILi16EEEEEENS_6half_tENS5_IJlSB_lEEESJ_SK_NS4_8TiledMMAINS4_8MMA_AtomIJNS4_4SM904GMMA25MMA_64x32x16_F32F16F16_SSILNSO_5MajorE0ELSQ_0ELNSO_7ScaleInE1ELSR_1EEEEEENS4_6LayoutISC_NS5_IJNSA_ILi0EEESV_SV_EEEEENS5_IJNS4_10UnderscoreESY_SY_EEEEENS4_13SM90_TMA_LOADENS4_14ComposedLayoutINS4_7SwizzleILi1ELi4ELi3EEENS4_18smem_ptr_flag_bitsILi16EEENSU_INS5_IJNSA_ILi8EEESH_EEENS5_IJSH_SB_EEEEEEEvNS4_8identityES11_S1B_vS1C_EENS_8epilogue10collective6detail29Sm90TmaWarpSpecializedAdapterINS1F_15DefaultEpilogueISJ_SK_SK_NS1E_6thread17LinearCombinationISJ_Li1EffLNS1J_9ScaleType4KindE0ELNS_15FloatRoundStyleE2ESJ_EENS1_15EpilogueDefaultEEEEEvvEEEEvNT_6ParamsE,"ax",@progbits
	.align	128
.text._ZN7cutlass13device_kernelINS_4gemm6kernel13GemmUniversalIN4cute5tupleIJiiiiEEENS1_10collective13CollectiveMmaINS1_34MainloopSm90TmaGmmaWarpSpecializedILi25ENS5_IJNS4_1CILi1EEESB_SB_EEENS1_32KernelTmaWarpSpecializedPingpongEEENS5_IJNSA_ILi64EEENSA_ILi224EEENSA_ILi16EEEEEENS_6half_tENS5_IJlSB_lEEESJ_SK_NS4_8TiledMMAINS4_8MMA_AtomIJNS4_4SM904GMMA25MMA_64x32x16_F32F16F16_SSILNSO_5MajorE0ELSQ_0ELNSO_7ScaleInE1ELSR_1EEEEEENS4_6LayoutISC_NS5_IJNSA_ILi0EEESV_SV_EEEEENS5_IJNS4_10UnderscoreESY_SY_EEEEENS4_13SM90_TMA_LOADENS4_14ComposedLayoutINS4_7SwizzleILi1ELi4ELi3EEENS4_18smem_ptr_flag_bitsILi16EEENSU_INS5_IJNSA_ILi8EEESH_EEENS5_IJSH_SB_EEEEEEEvNS4_8identityES11_S1B_vS1C_EENS_8epilogue10collective6detail29Sm90TmaWarpSpecializedAdapterINS1F_15DefaultEpilogueISJ_SK_SK_NS1E_6thread17LinearCombinationISJ_Li1EffLNS1J_9ScaleType4KindE0ELNS_15FloatRoundStyleE2ESJ_EENS1_15EpilogueDefaultEEEEEvvEEEEvNT_6ParamsE:
        .type           _ZN7cutlass13device_kernelINS_4gemm6kernel13GemmUniversalIN4cute5tupleIJiiiiEEENS1_10collective13CollectiveMmaINS1_34MainloopSm90TmaGmmaWarpSpecializedILi25ENS5_IJNS4_1CILi1EEESB_SB_EEENS1_32KernelTmaWarpSpecializedPingpongEEENS5_IJNSA_ILi64EEENSA_ILi224EEENSA_ILi16EEEEEENS_6half_tENS5_IJlSB_lEEESJ_SK_NS4_8TiledMMAINS4_8MMA_AtomIJNS4_4SM904GMMA25MMA_64x32x16_F32F16F16_SSILNSO_5MajorE0ELSQ_0ELNSO_7ScaleInE1ELSR_1EEEEEENS4_6LayoutISC_NS5_IJNSA_ILi0EEESV_SV_EEEEENS5_IJNS4_10UnderscoreESY_SY_EEEEENS4_13SM90_TMA_LOADENS4_14ComposedLayoutINS4_7SwizzleILi1ELi4ELi3EEENS4_18smem_ptr_flag_bitsILi16EEENSU_INS5_IJNSA_ILi8EEESH_EEENS5_IJSH_SB_EEEEEEEvNS4_8identityES11_S1B_vS1C_EENS_8epilogue10collective6detail29Sm90TmaWarpSpecializedAdapterINS1F_15DefaultEpilogueISJ_SK_SK_NS1E_6thread17LinearCombinationISJ_Li1EffLNS1J_9ScaleType4KindE0ELNS_15FloatRoundStyleE2ESJ_EENS1_15EpilogueDefaultEEEEEvvEEEEvNT_6ParamsE,@function
        .size           _ZN7cutlass13device_kernelINS_4gemm6kernel13GemmUniversalIN4cute5tupleIJiiiiEEENS1_10collective13CollectiveMmaINS1_34MainloopSm90TmaGmmaWarpSpecializedILi25ENS5_IJNS4_1CILi1EEESB_SB_EEENS1_32KernelTmaWarpSpecializedPingpongEEENS5_IJNSA_ILi64EEENSA_ILi224EEENSA_ILi16EEEEEENS_6half_tENS5_IJlSB_lEEESJ_SK_NS4_8TiledMMAINS4_8MMA_AtomIJNS4_4SM904GMMA25MMA_64x32x16_F32F16F16_SSILNSO_5MajorE0ELSQ_0ELNSO_7ScaleInE1ELSR_1EEEEEENS4_6LayoutISC_NS5_IJNSA_ILi0EEESV_SV_EEEEENS5_IJNS4_10UnderscoreESY_SY_EEEEENS4_13SM90_TMA_LOADENS4_14ComposedLayoutINS4_7SwizzleILi1ELi4ELi3EEENS4_18smem_ptr_flag_bitsILi16EEENSU_INS5_IJNSA_ILi8EEESH_EEENS5_IJSH_SB_EEEEEEEvNS4_8identityES11_S1B_vS1C_EENS_8epilogue10collective6detail29Sm90TmaWarpSpecializedAdapterINS1F_15DefaultEpilogueISJ_SK_SK_NS1E_6thread17LinearCombinationISJ_Li1EffLNS1J_9ScaleType4KindE0ELNS_15FloatRoundStyleE2ESJ_EENS1_15EpilogueDefaultEEEEEvvEEEEvNT_6ParamsE,(.L_x_336 - _ZN7cutlass13device_kernelINS_4gemm6kernel13GemmUniversalIN4cute5tupleIJiiiiEEENS1_10collective13CollectiveMmaINS1_34MainloopSm90TmaGmmaWarpSpecializedILi25ENS5_IJNS4_1CILi1EEESB_SB_EEENS1_32KernelTmaWarpSpecializedPingpongEEENS5_IJNSA_ILi64EEENSA_ILi224EEENSA_ILi16EEEEEENS_6half_tENS5_IJlSB_lEEESJ_SK_NS4_8TiledMMAINS4_8MMA_AtomIJNS4_4SM904GMMA25MMA_64x32x16_F32F16F16_SSILNSO_5MajorE0ELSQ_0ELNSO_7ScaleInE1ELSR_1EEEEEENS4_6LayoutISC_NS5_IJNSA_ILi0EEESV_SV_EEEEENS5_IJNS4_10UnderscoreESY_SY_EEEEENS4_13SM90_TMA_LOADENS4_14ComposedLayoutINS4_7SwizzleILi1ELi4ELi3EEENS4_18smem_ptr_flag_bitsILi16EEENSU_INS5_IJNSA_ILi8EEESH_EEENS5_IJSH_SB_EEEEEEEvNS4_8identityES11_S1B_vS1C_EENS_8epilogue10collective6detail29Sm90TmaWarpSpecializedAdapterINS1F_15DefaultEpilogueISJ_SK_SK_NS1E_6thread17LinearCombinationISJ_Li1EffLNS1J_9ScaleType4KindE0ELNS_15FloatRoundStyleE2ESJ_EENS1_15EpilogueDefaultEEEEEvvEEEEvNT_6ParamsE)
        .other          _ZN7cutlass13device_kernelINS_4gemm6kernel13GemmUniversalIN4cute5tupleIJiiiiEEENS1_10collective13CollectiveMmaINS1_34MainloopSm90TmaGmmaWarpSpecializedILi25ENS5_IJNS4_1CILi1EEESB_SB_EEENS1_32KernelTmaWarpSpecializedPingpongEEENS5_IJNSA_ILi64EEENSA_ILi224EEENSA_ILi16EEEEEENS_6half_tENS5_IJlSB_lEEESJ_SK_NS4_8TiledMMAINS4_8MMA_AtomIJNS4_4SM904GMMA25MMA_64x32x16_F32F16F16_SSILNSO_5MajorE0ELSQ_0ELNSO_7ScaleInE1ELSR_1EEEEEENS4_6LayoutISC_NS5_IJNSA_ILi0EEESV_SV_EEEEENS5_IJNS4_10UnderscoreESY_SY_EEEEENS4_13SM90_TMA_LOADENS4_14ComposedLayoutINS4_7SwizzleILi1ELi4ELi3EEENS4_18smem_ptr_flag_bitsILi16EEENSU_INS5_IJNSA_ILi8EEESH_EEENS5_IJSH_SB_EEEEEEEvNS4_8identityES11_S1B_vS1C_EENS_8epilogue10collective6detail29Sm90TmaWarpSpecializedAdapterINS1F_15DefaultEpilogueISJ_SK_SK_NS1E_6thread17LinearCombinationISJ_Li1EffLNS1J_9ScaleType4KindE0ELNS_15FloatRoundStyleE2ESJ_EENS1_15EpilogueDefaultEEEEEvvEEEEvNT_6ParamsE,@"STO_CUDA_ENTRY STV_DEFAULT"
_ZN7cutlass13device_kernelINS_4gemm6kernel13GemmUniversalIN4cute5tupleIJiiiiEEENS1_10collective13CollectiveMmaINS1_34MainloopSm90TmaGmmaWarpSpecializedILi25ENS5_IJNS4_1CILi1EEESB_SB_EEENS1_32KernelTmaWarpSpecializedPingpongEEENS5_IJNSA_ILi64EEENSA_ILi224EEENSA_ILi16EEEEEENS_6half_tENS5_IJlSB_lEEESJ_SK_NS4_8TiledMMAINS4_8MMA_AtomIJNS4_4SM904GMMA25MMA_64x32x16_F32F16F16_SSILNSO_5MajorE0ELSQ_0ELNSO_7ScaleInE1ELSR_1EEEEEENS4_6LayoutISC_NS5_IJNSA_ILi0EEESV_SV_EEEEENS5_IJNS4_10UnderscoreESY_SY_EEEEENS4_13SM90_TMA_LOADENS4_14ComposedLayoutINS4_7SwizzleILi1ELi4ELi3EEENS4_18smem_ptr_flag_bitsILi16EEENSU_INS5_IJNSA_ILi8EEESH_EEENS5_IJSH_SB_EEEEEEEvNS4_8identityES11_S1B_vS1C_EENS_8epilogue10collective6detail29Sm90TmaWarpSpecializedAdapterINS1F_15DefaultEpilogueISJ_SK_SK_NS1E_6thread17LinearCombinationISJ_Li1EffLNS1J_9ScaleType4KindE0ELNS_15FloatRoundStyleE2ESJ_EENS1_15EpilogueDefaultEEEEEvvEEEEvNT_6ParamsE:
[----:B------:R-:W0:Y:S02]  /*0000*/  LDC R1, c[0x0][0x28] ;  /* 0x00000a00ff017b82 */ /* 0x000e240000000800 */
[----:B0-----:R-:W-:Y:S01]  /*0010*/  VIADD R1, R1, 0xfffffff8 ;  /* 0xfffffff801017836 */ /* 0x001fe20000000000 */
[----:B------:R-:W0:Y:S01]  /*0020*/  S2R R4, SR_TID.X ;  /* 0x0000000000047919 */ /* 0x000e220000002100 */
[----:B------:R-:W-:Y:S01]  /*0030*/  ELECT P0, URZ, PT ;  /* 0x00000000003f782f */ /* 0x000fe20003800000 */
[----:B------:R-:W-:Y:S01]  /*0040*/  BSSY B0, `(.L_x_0) ;  /* 0x000000f000007945 */ /* 0x000fe20003800000 */
[--C-:B0-----:R-:W-:Y:S02]  /*0050*/  SHF.R.U32.HI R0, RZ, 0x5, R4.reuse ;  /* 0x00000005ff007819 */ /* 0x101fe40000011604 */
[----:B------:R-:W-:-:S03]  /*0060*/  SHF.R.U32.HI R5, RZ, 0x7, R4 ;  /* 0x00000007ff057819 */ /* 0x000fc60000011604 */
[----:B------:R-:W0:Y:S04]  /*0070*/  SHFL.IDX PT, R2, R0, RZ, 0x1f ;  /* 0x00001fff00027589 */ /* 0x000e2800000e0000 */
[----:B------:R1:W2:Y:S01]  /*0080*/  SHFL.IDX PT, R8, R5, RZ, 0x1f ;  /* 0x00001fff05087589 */ /* 0x0002a200000e0000 */
[----:B0-----:R-:W-:-:S13]  /*0090*/  ISETP.NE.OR P0, PT, R2, RZ, !P0 ;  /* 0x000000ff0200720c */ /* 0x001fda0004705670 */
[----:B-12---:R-:W-:Y:S05]  /*00a0*/  @P0 BRA `(.L_x_1) ;  /* 0x0000000000200947 */ /* 0x006fea0003800000 */
[----:B------:R-:W-:Y:S02]  /*00b0*/  ULDC.64 UR4, c[0x0][0x198] ;  /* 0x0000660000047ab9 */ /* 0x000fe40000000a00 */
[----:B------:R-:W-:Y:S02]  /*00c0*/  UIADD3 UR6, UP0, UR4, 0xf0, URZ ;  /* 0x000000f004067890 */ /* 0x000fe4000ff1e03f */
[----:B------:R-:W-:Y:S02]  /*00d0*/  UIADD3 UR4, UP1, UR4, 0x1f0, URZ ;  /* 0x000001f004047890 */ /* 0x000fe4000ff3e03f */
[----:B------:R-:W-:Y:S02]  /*00e0*/  UIADD3.X UR7, URZ, UR5, URZ, UP0, !UPT ;  /* 0x000000053f077290 */ /* 0x000fe400087fe43f */
[----:B------:R-:W-:-:S07]  /*00f0*/  UIADD3.X UR5, URZ, UR5, URZ, UP1, !UPT ;  /* 0x000000053f057290 */ /* 0x000fce0008ffe43f */
[----:B------:R0:W-:Y:S02]  /*0100*/  UTMACCTL.PF [UR6] ;  /* 0x00000000060079b9 */ /* 0x0001e40008040000 */
[----:B------:R0:W-:Y:S02]  /*0110*/  UTMACCTL.PF [UR4] ;  /* 0x00000000040079b9 */ /* 0x0001e40008040000 */
[----:B0-----:R-:W-:Y:S01]  /*0120*/  NOP ;  /* 0x0000000000007918 */ /* 0x001fe20000000000 */
.L_x_1:
[----:B------:R-:W-:Y:S05]  /*0130*/  BSYNC B0 ;  /* 0x0000000000007941 */ /* 0x000fea0003800000 */
.L_x_0:
[----:B------:R-:W0:Y:S02]  /*0140*/  SHFL.IDX PT, R3, R0, RZ, 0x1f ;  /* 0x00001fff00037589 */ /* 0x000e2400000e0000 */
[----:B0-----:R-:W-:-:S13]  /*0150*/  ISETP.NE.AND P0, PT, R3, RZ, PT ;  /* 0x000000ff0300720c */ /* 0x001fda0003f05270 */
[----:B------:R-:W-:Y:S05]  /*0160*/  @P0 BRA `(.L_x_2) ;  /* 0x00000004000c0947 */ /* 0x000fea0003800000 */
[----:B------:R-:W-:Y:S01]  /*0170*/  ELECT P0, URZ, PT ;  /* 0x00000000003f782f */ /* 0x000fe20003800000 */
[----:B------:R-:W-:-:S12]  /*0180*/  BSSY B0, `(.L_x_2) ;  /* 0x0000041000007945 */ /* 0x000fd80003800000 */
[----:B------:R-:W-:Y:S05]  /*0190*/  @!P0 BRA `(.L_x_3) ;  /* 0x0000000000fc8947 */ /* 0x000fea0003800000 */
[----:B------:R-:W0:Y:S01]  /*01a0*/  S2UR UR8, SR_CgaCtaId ;  /* 0x00000000000879c3 */ /* 0x000e220000008800 */
[----:B------:R-:W-:Y:S01]  /*01b0*/  UMOV UR4, 0x400 ;  /* 0x0000040000047882 */ /* 0x000fe20000000000 */
[----:B------:R-:W-:Y:S01]  /*01c0*/  UMOV UR5, 0x1 ;  /* 0x0000000100057882 */ /* 0x000fe20000000000 */
[----:B------:R-:W-:Y:S02]  /*01d0*/  UMOV UR6, 0x80 ;  /* 0x0000008000067882 */ /* 0x000fe40000000000 */
[----:B------:R-:W-:-:S04]  /*01e0*/  UIADD3 UR6, -UR6, 0x100000, URZ ;  /* 0x0010000006067890 */ /* 0x000fc8000fffe13f */
[----:B------:R-:W-:Y:S02]  /*01f0*/  USHF.L.U32 UR7, UR6, 0xb, URZ ;  /* 0x0000000b06077899 */ /* 0x000fe4000800063f */
[----:B------:R-:W-:Y:S02]  /*0200*/  USHF.L.U32 UR6, UR6, 0x1, URZ ;  /* 0x0000000106067899 */ /* 0x000fe4000800063f */
[----:B0-----:R-:W-:Y:S02]  /*0210*/  ULEA UR8, UR8, UR4, 0x18 ;  /* 0x0000000408087291 */ /* 0x001fe4000f8ec03f */
[----:B------:R-:W-:-:S04]  /*0220*/  UIADD3 UR4, -UR5, 0x100000, URZ ;  /* 0x0010000005047890 */ /* 0x000fc8000fffe13f */
[----:B------:R-:W-:Y:S02]  /*0230*/  USHF.L.U32 UR5, UR4, 0xb, URZ ;  /* 0x0000000b04057899 */ /* 0x000fe4000800063f */
[----:B------:R-:W-:Y:S01]  /*0240*/  USHF.L.U32 UR4, UR4, 0x1, URZ ;  /* 0x0000000104047899 */ /* 0x000fe2000800063f */
[----:B------:R-:W0:Y:S11]  /*0250*/  FENCE.VIEW.ASYNC.S ;  /* 0x00000000000073c6 */ /* 0x000e360000000000 */
[----:B0-----:R0:W1:Y:S01]  /*0260*/  SYNCS.EXCH.64 URZ, [UR8], UR4 ;  /* 0x00000004083f75b2 */ /* 0x0010620008000100 */
[----:B------:R0:W2:Y:S01]  /*0270*/  SYNCS.EXCH.64 URZ, [UR8+0xc8], UR6 ;  /* 0x0000c806083f75b2 */ /* 0x0000a20008000100 */
[----:B------:R0:W3:Y:S01]  /*0280*/  SYNCS.EXCH.64 URZ, [UR8+0x8], UR4 ;  /* 0x00000804083f75b2 */ /* 0x0000e20008000100 */
[----:B------:R0:W4:Y:S01]  /*0290*/  SYNCS.EXCH.64 URZ, [UR8+0xd0], UR6 ;  /* 0x0000d006083f75b2 */ /* 0x0001220008000100 */
[----:B------:R0:W0:Y:S01]  /*02a0*/  SYNCS.EXCH.64 URZ, [UR8+0x10], UR4 ;  /* 0x00001004083f75b2 */ /* 0x0000220008000100 */
        /* <DEDUP_REMOVED lines=45> */
[----:B-1234-:R-:W-:Y:S01]  /*0580*/  NOP ;  /* 0x0000000000007918 */ /* 0x01efe20000000000 */
.L_x_3:
[----:B0-----:R-:W-:Y:S05]  /*0590*/  BSYNC B0 ;  /* 0x0000000000007941 */ /* 0x001fea0003800000 */
.L_x_2:
[----:B------:R-:W0:Y:S01]  /*05a0*/  SHFL.IDX PT, R6, R0, RZ, 0x1f ;  /* 0x00001fff00067589 */ /* 0x000e2200000e0000 */
[----:B------:R-:W-:Y:S01]  /*05b0*/  ELECT P0, URZ, PT ;  /* 0x00000000003f782f */ /* 0x000fe20003800000 */
[----:B------:R-:W-:Y:S01]  /*05c0*/  NOP ;  /* 0x0000000000007918 */ /* 0x000fe20000000000 */
[----:B------:R-:W-:Y:S01]  /*05d0*/  ELECT P1, URZ, PT ;  /* 0x00000000003f782f */ /* 0x000fe20003820000 */
[----:B------:R-:W1:Y:S01]  /*05e0*/  SHFL.IDX PT, R3, R0, RZ, 0x1f ;  /* 0x00001fff00037589 */ /* 0x000e6200000e0000 */
[----:B------:R-:W-:Y:S01]  /*05f0*/  UMOV UR4, 0x20 ;  /* 0x0000002000047882 */ /* 0x000fe20000000000 */
[----:B------:R-:W-:Y:S01]  /*0600*/  UMOV UR11, 0x80 ;  /* 0x00000080000b7882 */ /* 0x000fe20000000000 */
[----:B------:R-:W-:Y:S01]  /*0610*/  NOP ;  /* 0x0000000000007918 */ /* 0x000fe20000000000 */
[C---:B------:R-:W-:Y:S01]  /*0620*/  VIADD R33, R8.reuse, 0xffffffff ;  /* 0xffffffff08217836 */ /* 0x040fe20000000000 */
[----:B------:R-:W2:Y:S01]  /*0630*/  SHFL.IDX PT, R5, R5, RZ, 0x1f ;  /* 0x00001fff05057589 */ /* 0x000ea200000e0000 */
[----:B------:R-:W-:Y:S01]  /*0640*/  ULDC.64 UR36, c[0x0][0x208] ;  /* 0x0000820000247ab9 */ /* 0x000fe20000000a00 */
[----:B------:R-:W-:-:S02]  /*0650*/  ISETP.NE.AND P2, PT, R8, RZ, PT ;  /* 0x000000ff0800720c */ /* 0x000fc40003f45270 */
[----:B------:R-:W-:Y:S02]  /*0660*/  ISETP.GE.U32.AND P3, PT, R33, 0x2, PT ;  /* 0x000000022100780c */ /* 0x000fe40003f66070 */
[----:B0-----:R-:W-:Y:S02]  /*0670*/  ISETP.NE.OR P0, PT, R6, RZ, !P0 ;  /* 0x000000ff0600720c */ /* 0x001fe40004705670 */
[----:B-1----:R-:W-:Y:S02]  /*0680*/  ISETP.NE.OR P1, PT, R3, RZ, !P1 ;  /* 0x000000ff0300720c */ /* 0x002fe40004f25670 */
[----:B------:R-:W-:-:S04]  /*0690*/  SHF.R.S32.HI R3, RZ, 0x1f, R2 ;  /* 0x0000001fff037819 */ /* 0x000fc80000011402 */
[----:B------:R-:W-:-:S05]  /*06a0*/  LEA.HI R3, R3, R2, RZ, 0x2 ;  /* 0x0000000203037211 */ /* 0x000fca00078f10ff */
[----:B------:R-:W-:Y:S01]  /*06b0*/  VOTEU.ALL UP0, P0 ;  /* 0x00000000003f7886 */ /* 0x000fe20000000000 */
[----:B------:R-:W-:Y:S01]  /*06c0*/  LOP3.LUT R3, R3, 0xfffffffc, RZ, 0xc0, !PT ;  /* 0xfffffffc03037812 */ /* 0x000fe200078ec0ff */
[----:B------:R-:W-:-:S03]  /*06d0*/  VOTEU.ALL UP1, P1 ;  /* 0x00000000003f7886 */ /* 0x000fc60000820000 */
[----:B------:R-:W0:Y:S01]  /*06e0*/  @!UP0 S2UR UR7, SR_CgaCtaId ;  /* 0x00000000000789c3 */ /* 0x000e220000008800 */
[----:B------:R-:W-:Y:S01]  /*06f0*/  @!UP0 UMOV UR6, 0x400 ;  /* 0x0000040000068882 */ /* 0x000fe20000000000 */
[----:B------:R-:W-:-:S04]  /*0700*/  @!UP0 UIADD3 UR4, -UR4, 0x100000, URZ ;  /* 0x0010000004048890 */ /* 0x000fc8000fffe13f */
[----:B------:R-:W-:Y:S02]  /*0710*/  @!UP0 USHF.L.U32 UR5, UR4, 0xb, URZ ;  /* 0x0000000b04058899 */ /* 0x000fe4000800063f */
[----:B------:R-:W-:Y:S01]  /*0720*/  @!UP0 USHF.L.U32 UR4, UR4, 0x1, URZ ;  /* 0x0000000104048899 */ /* 0x000fe2000800063f */
[----:B------:R-:W-:Y:S01]  /*0730*/  IMAD.IADD R0, R2, 0x1, -R3 ;  /* 0x0000000102007824 */ /* 0x000fe200078e0a03 */
[----:B------:R-:W-:Y:S01]  /*0740*/  @!UP1 UMOV UR9, 0x400 ;  /* 0x0000040000099882 */ /* 0x000fe20000000000 */
[----:B------:R-:W-:Y:S01]  /*0750*/  VOTEU.ALL UP2, P1 ;  /* 0x00000000003f7886 */ /* 0x000fe20000840000 */
[----:B------:R-:W-:Y:S01]  /*0760*/  VOTEU.ALL UP3, P1 ;  /* 0x00000000003f7886 */ /* 0x000fe20000860000 */
[----:B------:R-:W-:Y:S01]  /*0770*/  VOTEU.ALL UP4, P1 ;  /* 0x00000000003f7886 */ /* 0x000fe20000880000 */
[----:B------:R-:W1:Y:S01]  /*0780*/  @!UP1 S2UR UR10, SR_CgaCtaId ;  /* 0x00000000000a99c3 */ /* 0x000e620000008800 */
[----:B------:R-:W-:Y:S01]  /*0790*/  VOTEU.ALL UP5, P1 ;  /* 0x00000000003f7886 */ /* 0x000fe200008a0000 */
[----:B------:R-:W-:-:S04]  /*07a0*/  SHF.R.S32.HI R3, RZ, 0x1f, R4 ;  /* 0x0000001fff037819 */ /* 0x000fc80000011404 */
[----:B------:R-:W-:-:S04]  /*07b0*/  LEA.HI R3, R3, R4, RZ, 0x7 ;  /* 0x0000000403037211 */ /* 0x000fc800078f38ff */
[----:B------:R-:W-:-:S05]  /*07c0*/  LOP3.LUT R3, R3, 0xffffff80, RZ, 0xc0, !PT ;  /* 0xffffff8003037812 */ /* 0x000fca00078ec0ff */
[----:B------:R-:W-:Y:S01]  /*07d0*/  IMAD.IADD R3, R4, 0x1, -R3 ;  /* 0x0000000104037824 */ /* 0x000fe200078e0a03 */
[----:B0-----:R-:W-:Y:S02]  /*07e0*/  @!UP0 ULEA UR8, UR7, UR6, 0x18 ;  /* 0x0000000607088291 */ /* 0x001fe4000f8ec03f */
[----:B------:R-:W-:-:S04]  /*07f0*/  @!UP1 UIADD3 UR6, -UR11, 0x100000, URZ ;  /* 0x001000000b069890 */ /* 0x000fc8000fffe13f */
[----:B------:R-:W-:Y:S02]  /*0800*/  @!UP1 USHF.L.U32 UR7, UR6, 0xb, URZ ;  /* 0x0000000b06079899 */ /* 0x000fe4000800063f */
[----:B------:R-:W-:Y:S01]  /*0810*/  @!UP1 USHF.L.U32 UR6, UR6, 0x1, URZ ;  /* 0x0000000106069899 */ /* 0x000fe2000800063f */
[----:B------:R-:W-:Y:S01]  /*0820*/  VOTEU.ALL UP0, P0 ;  /* 0x00000000003f7886 */ /* 0x000fe20000000000 */
[----:B-1----:R-:W-:Y:S01]  /*0830*/  @!UP1 ULEA UR9, UR10, UR9, 0x18 ;  /* 0x000000090a099291 */ /* 0x002fe2000f8ec03f */
[----:B------:R-:W-:Y:S02]  /*0840*/  VOTEU.ALL UP1, P0 ;  /* 0x00000000003f7886 */ /* 0x000fe40000020000 */
[----:B------:R-:W-:Y:S01]  /*0850*/  ULDC.64 UR10, c[0x0][0x598] ;  /* 0x00016600000a7ab9 */ /* 0x000fe20000000a00 */
[----:B------:R-:W-:Y:S01]  /*0860*/  ISETP.NE.AND P0, PT, R0, 0x3, PT ;  /* 0x000000030000780c */ /* 0x000fe20003f05270 */
[----:B------:R-:W0:Y:S02]  /*0870*/  FENCE.VIEW.ASYNC.S ;  /* 0x00000000000073c6 */ /* 0x000e240000000000 */
[----:B0-----:R0:W1:Y:S01]  /*0880*/  @!UP0 SYNCS.EXCH.64 URZ, [UR8+0x1c0], UR4 ;  /* 0x0001c004083f85b2 */ /* 0x0010620008000100 */
[----:B------:R-:W-:-:S02]  /*0890*/  ISETP.NE.U32.AND P1, PT, RZ, UR10, PT ;  /* 0x0000000aff007c0c */ /* 0x000fc4000bf25070 */
[----:B------:R-:W-:Y:S02]  /*08a0*/  ISETP.EQ.OR P0, PT, R0, RZ, !P0 ;  /* 0x000000ff0000720c */ /* 0x000fe40004702670 */
[----:B------:R-:W-:Y:S02]  /*08b0*/  ISETP.NE.AND.EX P1, PT, RZ, UR11, PT, P1 ;  /* 0x0000000bff007c0c */ /* 0x000fe4000bf25310 */
[----:B------:R-:W-:-:S04]  /*08c0*/  ISETP.EQ.AND P0, PT, R8, RZ, P0 ;  /* 0x000000ff0800720c */ /* 0x000fc80000702270 */
[----:B------:R-:W-:-:S04]  /*08d0*/  SEL R16, RZ, 0x1, !P0 ;  /* 0x00000001ff107807 */ /* 0x000fc80004000000 */
[----:B------:R-:W-:Y:S01]  /*08e0*/  SEL R16, R16, 0x2, P3 ;  /* 0x0000000210107807 */ /* 0x000fe20001800000 */
[----:B------:R0:W1:Y:S01]  /*08f0*/  @!UP1 SYNCS.EXCH.64 URZ, [UR8+0x1c8], UR4 ;  /* 0x0001c804083f95b2 */ /* 0x0000620008000100 */
[----:B------:R-:W-:Y:S01]  /*0900*/  NOP ;  /* 0x0000000000007918 */ /* 0x000fe20000000000 */
[----:B------:R0:W1:Y:S01]  /*0910*/  @!UP2 SYNCS.EXCH.64 URZ, [UR9+0x1a0], UR6 ;  /* 0x0001a006093fa5b2 */ /* 0x0000620008000100 */
[----:B------:R0:W1:Y:S01]  /*0920*/  @!UP3 SYNCS.EXCH.64 URZ, [UR9+0x1a8], UR6 ;  /* 0x0001a806093fb5b2 */ /* 0x0000620008000100 */
[----:B------:R0:W1:Y:S01]  /*0930*/  @!UP4 SYNCS.EXCH.64 URZ, [UR9+0x1b0], UR6 ;  /* 0x0001b006093fc5b2 */ /* 0x0000620008000100 */
[----:B------:R0:W1:Y:S01]  /*0940*/  @!UP5 SYNCS.EXCH.64 URZ, [UR9+0x1b8], UR6 ;  /* 0x0001b806093fd5b2 */ /* 0x0000620008000100 */
[----:B------:R-:W-:Y:S01]  /*0950*/  NOP ;  /* 0x0000000000007918 */ /* 0x000fe20000000000 */
[----:B-1----:R-:W-:Y:S06]  /*0960*/  BAR.SYNC.DEFER_BLOCKING 0x0 ;  /* 0x0000000000007b1d */ /* 0x002fec0000010000 */
[----:B0-2---:R-:W-:Y:S05]  /*0970*/  @!P1 BRA `(.L_x_4) ;  /* 0x00000000001c9947 */ /* 0x005fea0003800000 */
[----:B------:R-:W0:Y:S02]  /*0980*/  LDC.64 R6, c[0x0][0x598] ;  /* 0x00016600ff067b82 */ /* 0x000e240000000a00 */
[----:B0-----:R-:W2:Y:S02]  /*0990*/  LDG.E.64 R6, desc[UR36][R6.64] ;  /* 0x0000002406067981 */ /* 0x001ea4000c1e1b00 */
[----:B--2---:R-:W-:-:S04]  /*09a0*/  ISETP.NE.U32.AND P0, PT, R6, RZ, PT ;  /* 0x000000ff0600720c */ /* 0x004fc80003f05070 */
[----:B------:R-:W-:-:S13]  /*09b0*/  ISETP.NE.AND.EX P0, PT, R7, RZ, PT, P0 ;  /* 0x000000ff0700720c */ /* 0x000fda0003f05300 */
[----:B------:R-:W-:Y:S05]  /*09c0*/  @!P0 BRA `(.L_x_4) ;  /* 0x0000000000088947 */ /* 0x000fea0003800000 */
[----:B------:R1:W5:Y:S01]  /*09d0*/  LD.E R136, desc[UR36][R6.64] ;  /* 0x0000002406887980 */ /* 0x000362000c101900 */
[----:B------:R-:W-:Y:S05]  /*09e0*/  BRA `(.L_x_5) ;  /* 0x0000000000247947 */ /* 0x000fea0003800000 */
.L_x_4:
[----:B------:R-:W-:Y:S02]  /*09f0*/  ULDC.64 UR4, c[0x0][0x588] ;  /* 0x0001620000047ab9 */ /* 0x000fe40000000a00 */
[----:B------:R-:W-:-:S04]  /*0a00*/  ISETP.NE.U32.AND P0, PT, RZ, UR4, PT ;  /* 0x00000004ff007c0c */ /* 0x000fc8000bf05070 */
[----:B------:R-:W-:-:S13]  /*0a10*/  ISETP.NE.AND.EX P0, PT, RZ, UR5, PT, P0 ;  /* 0x00000005ff007c0c */ /* 0x000fda000bf05300 */
[----:B------:R-:W-:Y:S05]  /*0a20*/  @!P0 BRA `(.L_x_6) ;  /* 0x00000000000c8947 */ /* 0x000fea0003800000 */
[----:B------:R-:W0:Y:S02]  /*0a30*/  LDC.64 R136, c[0x0][0x588] ;  /* 0x00016200ff887b82 */ /* 0x000e240000000a00 */
[----:B0-----:R0:W5:Y:S01]  /*0a40*/  LDG.E R136, desc[UR36][R136.64] ;  /* 0x0000002488887981 */ /* 0x001162000c1e1900 */
[----:B------:R-:W-:Y:S05]  /*0a50*/  BRA `(.L_x_5) ;  /* 0x0000000000087947 */ /* 0x000fea0003800000 */
.L_x_6:
[----:B------:R-:W-:Y:S02]  /*0a60*/  ULDC UR4, c[0x0][0x580] ;  /* 0x0001600000047ab9 */ /* 0x000fe40000000800 */
[----:B------:R-:W-:-:S07]  /*0a70*/  IMAD.U32 R136, RZ, RZ, UR4 ;  /* 0x00000004ff887e24 */ /* 0x000fce000f8e00ff */
.L_x_5:
[----:B------:R-:W-:Y:S02]  /*0a80*/  ULDC.64 UR4, c[0x0][0x5a0] ;  /* 0x0001680000047ab9 */ /* 0x000fe40000000a00 */
[----:B------:R-:W-:-:S04]  /*0a90*/  ISETP.NE.U32.AND P0, PT, RZ, UR4, PT ;  /* 0x00000004ff007c0c */ /* 0x000fc8000bf05070 */
[----:B------:R-:W-:-:S13]  /*0aa0*/  ISETP.NE.AND.EX P0, PT, RZ, UR5, PT, P0 ;  /* 0x00000005ff007c0c */ /* 0x000fda000bf05300 */
[----:B------:R-:W-:Y:S05]  /*0ab0*/  @!P0 BRA `(.L_x_7) ;  /* 0x00000000001c8947 */ /* 0x000fea0003800000 */
[----:B-1----:R-:W1:Y:S02]  /*0ac0*/  LDC.64 R6, c[0x0][0x5a0] ;  /* 0x00016800ff067b82 */ /* 0x002e640000000a00 */
[----:B-1----:R-:W2:Y:S02]  /*0ad0*/  LDG.E.64 R6, desc[UR36][R6.64] ;  /* 0x0000002406067981 */ /* 0x002ea4000c1e1b00 */
[----:B--2---:R-:W-:-:S04]  /*0ae0*/  ISETP.NE.U32.AND P0, PT, R6, RZ, PT ;  /* 0x000000ff0600720c */ /* 0x004fc80003f05070 */
[----:B------:R-:W-:-:S13]  /*0af0*/  ISETP.NE.AND.EX P0, PT, R7, RZ, PT, P0 ;  /* 0x000000ff0700720c */ /* 0x000fda0003f05300 */
[----:B------:R-:W-:Y:S05]  /*0b00*/  @!P0 BRA `(.L_x_7) ;  /* 0x0000000000088947 */ /* 0x000fea0003800000 */
[----:B0-----:R2:W5:Y:S01]  /*0b10*/  LD.E R137, desc[UR36][R6.64] ;  /* 0x0000002406897980 */ /* 0x001562000c101900 */
[----:B------:R-:W-:Y:S05]  /*0b20*/  BRA `(.L_x_8) ;  /* 0x0000000000247947 */ /* 0x000fea0003800000 */
.L_x_7:
[----:B------:R-:W-:Y:S02]  /*0b30*/  ULDC.64 UR4, c[0x0][0x590] ;  /* 0x0001640000047ab9 */ /* 0x000fe40000000a00 */
[----:B------:R-:W-:-:S04]  /*0b40*/  ISETP.NE.U32.AND P0, PT, RZ, UR4, PT ;  /* 0x00000004ff007c0c */ /* 0x000fc8000bf05070 */
[----:B------:R-:W-:-:S13]  /*0b50*/  ISETP.NE.AND.EX P0, PT, RZ, UR5, PT, P0 ;  /* 0x00000005ff007c0c */ /* 0x000fda000bf05300 */
[----:B------:R-:W-:Y:S05]  /*0b60*/  @!P0 BRA `(.L_x_9) ;  /* 0x00000000000c8947 */ /* 0x000fea0003800000 */
[----:B-1----:R-:W0:Y:S02]  /*0b70*/  LDC.64 R6, c[0x0][0x590] ;  /* 0x00016400ff067b82 */ /* 0x002e240000000a00 */
[----:B0-----:R0:W5:Y:S01]  /*0b80*/  LDG.E R137, desc[UR36][R6.64] ;  /* 0x0000002406897981 */ /* 0x001162000c1e1900 */
[----:B------:R-:W-:Y:S05]  /*0b90*/  BRA `(.L_x_8) ;  /* 0x0000000000087947 */ /* 0x000fea0003800000 */
.L_x_9:
[----:B------:R-:W-:Y:S02]  /*0ba0*/  ULDC UR4, c[0x0][0x584] ;  /* 0x0001610000047ab9 */ /* 0x000fe40000000800 */
[----:B0-----:R-:W-:-:S07]  /*0bb0*/  IMAD.U32 R137, RZ, RZ, UR4 ;  /* 0x00000004ff897e24 */ /* 0x001fce000f8e00ff */
.L_x_8:
[----:B------:R-:W3:Y:S01]  /*0bc0*/  LDC R2, c[0x0][0x65c] ;  /* 0x00019700ff027b82 */ /* 0x000ee20000000800 */
[----:B------:R-:W4:Y:S01]  /*0bd0*/  S2R R14, SR_CTAID.Y ;  /* 0x00000000000e7919 */ /* 0x000f220000002600 */
[----:B------:R-:W-:Y:S01]  /*0be0*/  ULDC UR6, c[0x0][0x28c] ;  /* 0x0000a30000067ab9 */ /* 0x000fe20000000800 */
[----:B------:R-:W-:Y:S01]  /*0bf0*/  ISETP.NE.AND P0, PT, R8, 0x2, PT ;  /* 0x000000020800780c */ /* 0x000fe20003f05270 */
[----:B------:R-:W-:Y:S01]  /*0c00*/  UIADD3 UR6, UR6, 0xf, URZ ;  /* 0x0000000f06067890 */ /* 0x000fe2000fffe03f */
[----:B012---:R-:W0:Y:S01]  /*0c10*/  S2R R6, SR_CTAID.X ;  /* 0x0000000000067919 */ /* 0x007e220000002500 */
[----:B------:R-:W-:Y:S01]  /*0c20*/  IMAD.MOV.U32 R7, RZ, RZ, RZ ;  /* 0x000000ffff077224 */ /* 0x000fe200078e00ff */
[----:B------:R-:W-:Y:S01]  /*0c30*/  UMOV UR38, URZ ;  /* 0x0000003f00267c82 */ /* 0x000fe20008000000 */
[----:B------:R-:W-:Y:S01]  /*0c40*/  USHF.R.S32.HI UR7, URZ, 0x1f, UR6 ;  /* 0x0000001f3f077899 */ /* 0x000fe20008011406 */
[----:B------:R-:W-:Y:S01]  /*0c50*/  UMOV UR39, URZ ;  /* 0x0000003f00277c82 */ /* 0x000fe20008000000 */
[----:B------:R-:W-:-:S02]  /*0c60*/  ULDC.64 UR8, c[0x0][0x650] ;  /* 0x0001940000087ab9 */ /* 0x000fc40000000a00 */
[----:B------:R-:W-:-:S04]  /*0c70*/  ULEA.HI UR7, UR7, UR6, URZ, 0x4 ;  /* 0x0000000607077291 */ /* 0x000fc8000f8f203f */
[----:B------:R-:W-:Y:S01]  /*0c80*/  USHF.R.S32.HI UR40, URZ, 0x4, UR7 ;  /* 0x000000043f287899 */ /* 0x000fe20008011407 */
[----:B---3--:R-:W-:-:S13]  /*0c90*/  ISETP.NE.AND P1, PT, R2, 0x1, PT ;  /* 0x000000010200780c */ /* 0x008fda0003f25270 */
[----:B------:R-:W0:Y:S01]  /*0ca0*/  @P1 LDC R19, c[0x0][0x10] ;  /* 0x00000400ff131b82 */ /* 0x000e220000000800 */
[----:B----4-:R-:W-:Y:S02]  /*0cb0*/  @P1 IMAD.MOV.U32 R8, RZ, RZ, R14 ;  /* 0x000000ffff081224 */ /* 0x010fe400078e000e */
[----:B------:R-:W-:Y:S02]  /*0cc0*/  @P1 IMAD.MOV.U32 R9, RZ, RZ, RZ ;  /* 0x000000ffff091224 */ /* 0x000fe400078e00ff */
[----:B------:R-:W-:-:S03]  /*0cd0*/  @P1 IMAD.MOV.U32 R17, RZ, RZ, RZ ;  /* 0x000000ffff111224 */ /* 0x000fc600078e00ff */
[----:B------:R-:W1:Y:S01]  /*0ce0*/  @!P1 LDC R11, c[0x0][0xc] ;  /* 0x00000300ff0b9b82 */ /* 0x000e620000000800 */
[----:B------:R-:W-:Y:S01]  /*0cf0*/  ULDC UR4, c[0x0][0xc] ;  /* 0x0000030000047ab9 */ /* 0x000fe20000000800 */
[----:B------:R-:W-:Y:S02]  /*0d00*/  ULDC UR5, c[0x0][0x10] ;  /* 0x0000040000057ab9 */ /* 0x000fe40000000800 */
[----:B------:R-:W-:-:S04]  /*0d10*/  UIMAD.WIDE.U32 UR4, UR4, UR5, URZ ;  /* 0x00000005040472a5 */ /* 0x000fc8000f8e003f */
[----:B------:R-:W2:Y:S01]  /*0d20*/  LDC R2, c[0x0][0x14] ;  /* 0x00000500ff027b82 */ /* 0x000ea20000000800 */
[----:B0-----:R-:W-:-:S04]  /*0d30*/  @P1 IMAD.WIDE.U32 R18, R6, R19, R8 ;  /* 0x0000001306121225 */ /* 0x001fc800078e0008 */
[----:B------:R-:W-:Y:S02]  /*0d40*/  @P1 IMAD.IADD R17, R19, 0x1, R17 ;  /* 0x0000000113111824 */ /* 0x000fe400078e0211 */
[----:B-1----:R-:W-:-:S04]  /*0d50*/  @!P1 IMAD.WIDE.U32 R8, R11, R14, R6 ;  /* 0x0000000e0b089225 */ /* 0x002fc800078e0006 */
[----:B------:R-:W-:Y:S02]  /*0d60*/  @!P1 IMAD.MOV.U32 R18, RZ, RZ, R8 ;  /* 0x000000ffff129224 */ /* 0x000fe400078e0008 */
[----:B------:R-:W-:Y:S02]  /*0d70*/  @!P1 IMAD.MOV.U32 R17, RZ, RZ, R9 ;  /* 0x000000ffff119224 */ /* 0x000fe400078e0009 */
[----:B--2---:R-:W-:-:S04]  /*0d80*/  IMAD.WIDE.U32 R12, R2, UR4, RZ ;  /* 0x00000004020c7c25 */ /* 0x004fc8000f8e00ff */
[----:B------:R-:W-:Y:S01]  /*0d90*/  IMAD R23, R2, UR5, RZ ;  /* 0x0000000502177c24 */ /* 0x000fe2000f8e02ff */
[----:B------:R0:W-:Y:S03]  /*0da0*/  STL.64 [R1], R12 ;  /* 0x0000000c01007387 */ /* 0x0001e60000100a00 */
[----:B------:R-:W-:Y:S01]  /*0db0*/  IMAD.IADD R23, R13, 0x1, R23 ;  /* 0x000000010d177824 */ /* 0x000fe200078e0217 */
[----:B------:R-:W-:Y:S06]  /*0dc0*/  @P0 BRA `(.L_x_10) ;  /* 0x0000000000200947 */ /* 0x000fec0003800000 */
[----:B------:R-:W-:Y:S01]  /*0dd0*/  UISETP.GE.U32.AND UP0, UPT, UR40, 0x19, UPT ;  /* 0x000000192800788c */ /* 0x000fe2000bf06070 */
[----:B------:R-:W-:Y:S01]  /*0de0*/  IADD3 R18, P0, R18, R12, RZ ;  /* 0x0000000c12127210 */ /* 0x000fe20007f1e0ff */
[----:B------:R-:W-:Y:S01]  /*0df0*/  UIMAD.WIDE.U32 UR4, UR40, 0x51eb851f, URZ ;  /* 0x51eb851f280478a5 */ /* 0x000fe2000f8e003f */
[----:B------:R-:W-:-:S03]  /*0e00*/  UMOV UR39, URZ ;  /* 0x0000003f00277c82 */ /* 0x000fc60008000000 */
[----:B------:R-:W-:Y:S01]  /*0e10*/  USHF.R.U32.HI UR4, URZ, 0x3, UR5 ;  /* 0x000000033f047899 */ /* 0x000fe20008011605 */
[----:B------:R-:W-:-:S03]  /*0e20*/  IMAD.X R17, R23, 0x1, R17, P0 ;  /* 0x0000000117117824 */ /* 0x000fc600000e0611 */
[----:B------:R-:W-:Y:S02]  /*0e30*/  UIMAD UR38, UR4, -0x19, UR40 ;  /* 0xffffffe7042678a4 */ /* 0x000fe4000f8e0228 */
[----:B------:R-:W-:-:S12]  /*0e40*/  @UP0 ULOP3.LUT UR39, UR4, 0x1, URZ, 0xc0, !UPT ;  /* 0x0000000104270892 */ /* 0x000fd8000f8ec03f */
.L_x_10:
[----:B------:R-:W-:Y:S01]  /*0e50*/  ISETP.GE.U32.AND P0, PT, R18, UR8, PT ;  /* 0x0000000812007c0c */ /* 0x000fe2000bf06070 */
[----:B------:R-:W-:Y:S01]  /*0e60*/  IMAD.MOV.U32 R19, RZ, RZ, -0x1 ;  /* 0xffffffffff137424 */ /* 0x000fe200078e00ff */
[----:B------:R-:W-:Y:S01]  /*0e70*/  PRMT R8, RZ, 0x7610, R8 ;  /* 0x00007610ff087816 */ /* 0x000fe20000000008 */
[----:B------:R-:W-:Y:S01]  /*0e80*/  IMAD.MOV.U32 R22, RZ, RZ, -0x1 ;  /* 0xffffffffff167424 */ /* 0x000fe200078e00ff */
[----:B------:R-:W-:Y:S01]  /*0e90*/  ISETP.GE.U32.AND.EX P0, PT, R17, UR9, PT, P0 ;  /* 0x0000000911007c0c */ /* 0x000fe2000bf06100 */
[----:B------:R-:W-:-:S12]  /*0ea0*/  IMAD.MOV.U32 R2, RZ, RZ, -0x1 ;  /* 0xffffffffff027424 */ /* 0x000fd800078e00ff */
[----:B------:R-:W-:Y:S05]  /*0eb0*/  @P0 BRA `(.L_x_11) ;  /* 0x00000004005c0947 */ /* 0x000fea0003800000 */
[----:B------:R-:W1:Y:S01]  /*0ec0*/  LDC.64 R20, c[0x0][0x628] ;  /* 0x00018a00ff147b82 */ /* 0x000e620000000a00 */
[----:B------:R-:W-:Y:S02]  /*0ed0*/  IMAD.MOV.U32 R8, RZ, RZ, R18 ;  /* 0x000000ffff087224 */ /* 0x000fe400078e0012 */
[----:B------:R-:W-:-:S05]  /*0ee0*/  IMAD.MOV.U32 R9, RZ, RZ, R17 ;  /* 0x000000ffff097224 */ /* 0x000fca00078e0011 */
[----:B------:R-:W2:Y:S08]  /*0ef0*/  LDC R2, c[0x0][0x630] ;  /* 0x00018c00ff027b82 */ /* 0x000eb00000000800 */
[----:B------:R-:W3:Y:S01]  /*0f00*/  LDC.64 R24, c[0x0][0x620] ;  /* 0x00018800ff187b82 */ /* 0x000ee20000000a00 */
[----:B-1----:R-:W-:-:S04]  /*0f10*/  ISETP.NE.U32.AND P0, PT, R20, RZ, PT ;  /* 0x000000ff1400720c */ /* 0x002fc80003f05070 */
[----:B------:R-:W-:-:S13]  /*0f20*/  ISETP.NE.AND.EX P0, PT, R21, RZ, PT, P0 ;  /* 0x000000ff1500720c */ /* 0x000fda0003f05300 */
[----:B--23--:R-:W-:Y:S05]  /*0f30*/  @!P0 BRA `(.L_x_12) ;  /* 0x0000000000288947 */ /* 0x00cfea0003800000 */
[----:B0-----:R-:W0:Y:S02]  /*0f40*/  LDC R13, c[0x0][0x634] ;  /* 0x00018d00ff0d7b82 */ /* 0x001e240000000800 */
[----:B0-----:R-:W-:-:S05]  /*0f50*/  IADD3 R13, P0, R18, R13, RZ ;  /* 0x0000000d120d7210 */ /* 0x001fca0007f1e0ff */
[----:B------:R-:W-:-:S04]  /*0f60*/  IMAD.X R15, RZ, RZ, R17, P0 ;  /* 0x000000ffff0f7224 */ /* 0x000fc800000e0611 */
[----:B------:R-:W-:-:S04]  /*0f70*/  IMAD.WIDE.U32 R8, R15, R20, RZ ;  /* 0x000000140f087225 */ /* 0x000fc800078e00ff */
[----:B------:R-:W-:-:S04]  /*0f80*/  IMAD.WIDE.U32 R10, P0, R13, R21, R8 ;  /* 0x000000150d0a7225 */ /* 0x000fc80007800008 */
[----:B------:R-:W-:-:S04]  /*0f90*/  IMAD.WIDE.U32 R8, R13, R20, RZ ;  /* 0x000000140d087225 */ /* 0x000fc800078e00ff */
[----:B------:R-:W-:Y:S01]  /*0fa0*/  IMAD.X R13, RZ, RZ, RZ, P0 ;  /* 0x000000ffff0d7224 */ /* 0x000fe200000e06ff */
[----:B------:R-:W-:Y:S01]  /*0fb0*/  IADD3 RZ, P0, R9, R10, RZ ;  /* 0x0000000a09ff7210 */ /* 0x000fe20007f1e0ff */
[----:B------:R-:W-:-:S04]  /*0fc0*/  IMAD.MOV.U32 R12, RZ, RZ, R11 ;  /* 0x000000ffff0c7224 */ /* 0x000fc800078e000b */
[----:B------:R-:W-:-:S08]  /*0fd0*/  IMAD.WIDE.U32.X R8, R15, R21, R12, P0 ;  /* 0x000000150f087225 */ /* 0x000fd000000e040c */
.L_x_12:
[-CC-:B------:R-:W-:Y:S01]  /*0fe0*/  SHF.R.U64 R31, R8, R2.reuse, R9.reuse ;  /* 0x00000002081f7219 */ /* 0x180fe20000001209 */
[----:B0-----:R-:W0:Y:S01]  /*0ff0*/  LDC R12, c[0x0][0x618] ;  /* 0x00018600ff0c7b82 */ /* 0x001e220000000800 */
[----:B------:R-:W-:Y:S01]  /*1000*/  SHF.R.U32.HI R7, RZ, R2, R9 ;  /* 0x00000002ff077219 */ /* 0x000fe20000011609 */
[----:B------:R-:W-:Y:S01]  /*1010*/  ULDC UR4, c[0x0][0x150] ;  /* 0x0000540000047ab9 */ /* 0x000fe20000000800 */
[----:B------:R-:W-:Y:S01]  /*1020*/  IADD3 R11, P0, RZ, -R31, RZ ;  /* 0x8000001fff0b7210 */ /* 0x000fe20007f1e0ff */
[----:B------:R-:W-:Y:S01]  /*1030*/  IMAD.MOV.U32 R19, RZ, RZ, R17 ;  /* 0x000000ffff137224 */ /* 0x000fe200078e0011 */
[----:B------:R-:W-:-:S03]  /*1040*/  I2FP.F32.U32 R2, R6 ;  /* 0x0000000600027245 */ /* 0x000fc60000201000 */
[----:B------:R-:W1:Y:S01]  /*1050*/  LDC.64 R26, c[0x0][0x640] ;  /* 0x00019000ff1a7b82 */ /* 0x000e620000000a00 */
[----:B------:R-:W-:Y:S02]  /*1060*/  IMAD.X R13, RZ, RZ, ~R7, P0 ;  /* 0x000000ffff0d7224 */ /* 0x000fe400000e0e07 */
[----:B------:R-:W-:Y:S01]  /*1070*/  FMUL R2, R2, UR4 ;  /* 0x0000000402027c20 */ /* 0x000fe20008400000 */
[----:B------:R-:W-:Y:S01]  /*1080*/  IMAD.WIDE.U32 R8, R11, R24, R18 ;  /* 0x000000180b087225 */ /* 0x000fe200078e0012 */
[----:B------:R-:W-:-:S03]  /*1090*/  ULDC UR4, c[0x0][0x154] ;  /* 0x0000550000047ab9 */ /* 0x000fc60000000800 */
[----:B------:R-:W-:Y:S01]  /*10a0*/  IMAD R10, R13, R24, RZ ;  /* 0x000000180d0a7224 */ /* 0x000fe200078e02ff */
[----:B------:R-:W2:Y:S01]  /*10b0*/  LDC R7, c[0x0][0x144] ;  /* 0x00005100ff077b82 */ /* 0x000ea20000000800 */
[----:B------:R-:W3:Y:S02]  /*10c0*/  F2I.U32.TRUNC.NTZ R2, R2 ;  /* 0x0000000200027305 */ /* 0x000ee4000020f000 */
[----:B------:R-:W-:-:S04]  /*10d0*/  IMAD R11, R11, R25, R10 ;  /* 0x000000190b0b7224 */ /* 0x000fc800078e020a */
[----:B------:R-:W-:Y:S01]  /*10e0*/  IMAD.IADD R9, R9, 0x1, R11 ;  /* 0x0000000109097824 */ /* 0x000fe200078e020b */
[----:B------:R-:W4:Y:S01]  /*10f0*/  LDC R22, c[0x0][0x608] ;  /* 0x00018200ff167b82 */ /* 0x000f220000000800 */
[----:B------:R-:W-:-:S03]  /*1100*/  IMAD.MOV.U32 R11, RZ, RZ, -0x1 ;  /* 0xffffffffff0b7424 */ /* 0x000fc600078e00ff */
[--C-:B0-----:R-:W-:Y:S02]  /*1110*/  SHF.R.U64 R20, R8, R12, R9.reuse ;  /* 0x0000000c08147219 */ /* 0x101fe40000001209 */
[----:B------:R-:W-:Y:S02]  /*1120*/  I2FP.F32.U32 R8, R14 ;  /* 0x0000000e00087245 */ /* 0x000fe40000201000 */
[----:B------:R-:W0:Y:S01]  /*1130*/  LDC R24, c[0x0][0x658] ;  /* 0x00019600ff187b82 */ /* 0x000e220000000800 */
[----:B-1----:R-:W-:Y:S01]  /*1140*/  ISETP.NE.U32.AND P0, PT, R26, RZ, PT ;  /* 0x000000ff1a00720c */ /* 0x002fe20003f05070 */
[----:B---3--:R-:W-:Y:S02]  /*1150*/  IMAD.MOV R10, RZ, RZ, -R2 ;  /* 0x000000ffff0a7224 */ /* 0x008fe400078e0a02 */
[----:B------:R-:W-:Y:S01]  /*1160*/  FMUL R8, R8, UR4 ;  /* 0x0000000408087c20 */ /* 0x000fe20008400000 */
[----:B------:R-:W-:Y:S02]  /*1170*/  SHF.R.U32.HI R9, RZ, R12, R9 ;  /* 0x0000000cff097219 */ /* 0x000fe40000011609 */
[----:B------:R-:W-:Y:S01]  /*1180*/  ISETP.NE.AND.EX P0, PT, R27, RZ, PT, P0 ;  /* 0x000000ff1b00720c */ /* 0x000fe20003f05300 */
[----:B------:R1:W3:Y:S01]  /*1190*/  F2I.U32.TRUNC.NTZ R15, R8 ;  /* 0x00000008000f7305 */ /* 0x0002e2000020f000 */
[----:B------:R-:W1:Y:S01]  /*11a0*/  LDC R19, c[0x0][0x148] ;  /* 0x00005200ff137b82 */ /* 0x000e620000000800 */
[----:B--2---:R-:W-:-:S07]  /*11b0*/  IMAD R2, R7, R10, R6 ;  /* 0x0000000a07027224 */ /* 0x004fce00078e0206 */
[----:B------:R-:W2:Y:S01]  /*11c0*/  LDC R25, c[0x0][0x600] ;  /* 0x00018000ff197b82 */ /* 0x000ea20000000800 */
[-CC-:B----4-:R-:W-:Y:S02]  /*11d0*/  SHF.R.U64 R32, R20, R22.reuse, R9.reuse ;  /* 0x0000001614207219 */ /* 0x190fe40000001209 */
[----:B------:R-:W-:Y:S01]  /*11e0*/  SHF.R.U32.HI R7, RZ, R22, R9 ;  /* 0x00000016ff077219 */ /* 0x000fe20000011609 */
[----:B------:R-:W-:-:S04]  /*11f0*/  IMAD.MOV.U32 R9, RZ, RZ, 0x1 ;  /* 0x00000001ff097424 */ /* 0x000fc800078e00ff */
[----:B------:R-:W4:Y:S01]  /*1200*/  LDC R28, c[0x0][0x648] ;  /* 0x00019200ff1c7b82 */ /* 0x000f220000000800 */
[-C--:B0-----:R-:W-:Y:S02]  /*1210*/  SHF.L.U32 R6, R11, R24.reuse, RZ ;  /* 0x000000180b067219 */ /* 0x081fe400000006ff */
[--C-:B------:R-:W-:Y:S02]  /*1220*/  SHF.R.U64 R22, R32, R24, R7.reuse ;  /* 0x0000001820167219 */ /* 0x100fe40000001207 */
[----:B------:R-:W-:Y:S02]  /*1230*/  LOP3.LUT R13, RZ, R6, RZ, 0x33, !PT ;  /* 0x00000006ff0d7212 */ /* 0x000fe400078e33ff */
[-C--:B------:R-:W-:Y:S01]  /*1240*/  SHF.R.U32.HI R7, RZ, R24.reuse, R7 ;  /* 0x00000018ff077219 */ /* 0x080fe20000011607 */
[----:B------:R-:W0:Y:S01]  /*1250*/  LDC R29, c[0x0][0x638] ;  /* 0x00018e00ff1d7b82 */ /* 0x000e220000000800 */
[----:B------:R-:W-:Y:S01]  /*1260*/  SHF.L.U32 R12, R9, R24, RZ ;  /* 0x00000018090c7219 */ /* 0x000fe200000006ff */
[----:B------:R-:W-:-:S06]  /*1270*/  IMAD.MOV.U32 R6, RZ, RZ, R22 ;  /* 0x000000ffff067224 */ /* 0x000fcc00078e0016 */
[----:B------:R-:W0:Y:S01]  /*1280*/  LDC R30, c[0x0][0x610] ;  /* 0x00018400ff1e7b82 */ /* 0x000e220000000800 */
[----:B-1-3--:R-:W-:Y:S05]  /*1290*/  @!P0 BRA `(.L_x_13) ;  /* 0x0000000000288947 */ /* 0x00afea0003800000 */
[----:B------:R-:W1:Y:S02]  /*12a0*/  LDC R11, c[0x0][0x64c] ;  /* 0x00019300ff0b7b82 */ /* 0x000e640000000800 */
[----:B-1----:R-:W-:-:S05]  /*12b0*/  IADD3 R11, P0, R22, R11, RZ ;  /* 0x0000000b160b7210 */ /* 0x002fca0007f1e0ff */
        /* <DEDUP_REMOVED lines=8> */
.L_x_13:
[----:B----4-:R-:W-:Y:S01]  /*1340*/  SHF.R.U64 R6, R6, R28, R7 ;  /* 0x0000001c06067219 */ /* 0x010fe20000001207 */
[----:B--2---:R-:W-:Y:S01]  /*1350*/  VIADD R7, R25, 0xffffffff ;  /* 0xffffffff19077836 */ /* 0x004fe20000000000 */
[----:B------:R-:W-:Y:S01]  /*1360*/  LOP3.LUT R13, R32, R13, RZ, 0xc0, !PT ;  /* 0x0000000d200d7212 */ /* 0x000fe200078ec0ff */
[----:B------:R-:W-:Y:S02]  /*1370*/  IMAD.MOV R15, RZ, RZ, -R15 ;  /* 0x000000ffff0f7224 */ /* 0x000fe400078e0a0f */
[----:B------:R-:W-:Y:S01]  /*1380*/  IMAD.MOV R8, RZ, RZ, -R6 ;  /* 0x000000ffff087224 */ /* 0x000fe200078e0a06 */
[----:B------:R-:W-:Y:S01]  /*1390*/  LOP3.LUT R7, R20, R7, RZ, 0xc0, !PT ;  /* 0x0000000714077212 */ /* 0x000fe200078ec0ff */
[----:B------:R-:W-:Y:S02]  /*13a0*/  IMAD R13, R12, R6, R13 ;  /* 0x000000060c0d7224 */ /* 0x000fe400078e020d */
[----:B------:R-:W-:Y:S02]  /*13b0*/  @P1 IMAD R2, R19, R15, R14 ;  /* 0x0000000f13021224 */ /* 0x000fe400078e020e */
[----:B0-----:R-:W-:-:S02]  /*13c0*/  IMAD R6, R8, R29, R22 ;  /* 0x0000001d08067224 */ /* 0x001fc400078e0216 */
[----:B------:R-:W-:Y:S02]  /*13d0*/  IMAD R2, R13, R30, R2 ;  /* 0x0000001e0d027224 */ /* 0x000fe400078e0202 */
[----:B------:R-:W-:Y:S02]  /*13e0*/  IMAD R19, R6, R25, R7 ;  /* 0x0000001906137224 */ /* 0x000fe400078e0207 */
[----:B------:R-:W-:-:S03]  /*13f0*/  IMAD.MOV.U32 R8, RZ, RZ, 0x1 ;  /* 0x00000001ff087424 */ /* 0x000fc600078e00ff */
[----:B------:R-:W-:Y:S02]  /*1400*/  SEL R22, R19, R2, !P1 ;  /* 0x0000000213167207 */ /* 0x000fe40004800000 */
[----:B------:R-:W-:Y:S01]  /*1410*/  SEL R19, R2, R19, !P1 ;  /* 0x0000001302137207 */ /* 0x000fe20004800000 */
[----:B------:R-:W-:-:S07]  /*1420*/  IMAD.MOV.U32 R2, RZ, RZ, R31 ;  /* 0x000000ffff027224 */ /* 0x000fce00078e001f */
.L_x_11:
[----:B------:R-:W-:Y:S05]  /*1430*/  @!P2 BRA `(.L_x_14) ;  /* 0x0000008800bca947 */ /* 0x000fea0003800000 */
[----:B------:R-:W-:-:S13]  /*1440*/  ISETP.GT.U32.AND P0, PT, R33, 0x1, PT ;  /* 0x000000012100780c */ /* 0x000fda0003f04070 */
[----:B------:R-:W-:Y:S05]  /*1450*/  @P0 EXIT ;  /* 0x000000000000094d */ /* 0x000fea0003800000 */
.L_x_15:
[----:B------:R-:W-:-:S08]  /*1460*/  NOP ;  /* 0x0000000000007918 */ /* 0x000fd00000000000 */
[----:B------:R-:W1:Y:S02]  /*1470*/  USETMAXREG.TRY_ALLOC.CTAPOOL UP0, 0xe8 ;  /* 0x000000e8000079c8 */ /* 0x000e640008000600 */
[----:B-1----:R-:W-:-:S13]  /*1480*/  PLOP3.LUT P0, PT, PT, PT, UP0, 0x80, 0x0 ;  /* 0x000000000000781c */ /* 0x002fda0003f0f008 */
[----:B------:R-:W-:Y:S05]  /*1490*/  @!P0 BRA `(.L_x_15) ;  /* 0xfffffffc00f08947 */ /* 0x000fea000383ffff */
[----:B------:R-:W-:-:S13]  /*14a0*/  LOP3.LUT P0, RZ, R8, 0xff, RZ, 0xc0, !PT ;  /* 0x000000ff08ff7812 */ /* 0x000fda000780c0ff */
[----:B------:R-:W-:Y:S05]  /*14b0*/  @!P0 EXIT ;  /* 0x000000000000894d */ /* 0x000fea0003800000 */
[----:B------:R-:W1:Y:S01]  /*14c0*/  S2UR UR4, SR_CgaCtaId ;  /* 0x00000000000479c3 */ /* 0x000e620000008800 */
[----:B------:R-:W-:Y:S01]  /*14d0*/  VIADD R6, R5, 0xffffffff ;  /* 0xffffffff05067836 */ /* 0x000fe20000000000 */
[----:B------:R-:W-:Y:S01]  /*14e0*/  SHF.R.S32.HI R0, RZ, 0x1f, R3 ;  /* 0x0000001fff007819 */ /* 0x000fe20000011403 */
[----:B------:R-:W-:Y:S01]  /*14f0*/  UMOV UR41, 0x400 ;  /* 0x0000040000297882 */ /* 0x000fe20000000000 */
[----:B------:R-:W-:Y:S01]  /*1500*/  UISETP.LT.AND UP0, UPT, UR40, 0x1, UPT ;  /* 0x000000012800788c */ /* 0x000fe2000bf01270 */
[----:B------:R-:W-:Y:S01]  /*1510*/  LOP3.LUT R146, R16, 0x1, RZ, 0xfc, !PT ;  /* 0x0000000110927812 */ /* 0x000fe200078efcff */
[----:B------:R-:W-:Y:S01]  /*1520*/  USHF.L.U32 UR44, UR40, 0x1, URZ ;  /* 0x00000001282c7899 */ /* 0x000fe2000800063f */
[----:B------:R-:W-:Y:S01]  /*1530*/  R2UR UR42, R6 ;  /* 0x00000000062a72ca */ /* 0x000fe200000e0000 */
[----:B------:R-:W-:Y:S01]  /*1540*/  USEL UR43, UR40, 0x1, UP0 ;  /* 0x00000001282b7887 */ /* 0x000fe20008000000 */
[CC--:B------:R-:W-:Y:S02]  /*1550*/  LEA.HI R4, R0.reuse, R3.reuse, RZ, 0x2 ;  /* 0x0000000300047211 */ /* 0x0c0fe400078f10ff */
[----:B------:R-:W-:Y:S01]  /*1560*/  LEA.HI R0, R0, R3, RZ, 0x5 ;  /* 0x0000000300007211 */ /* 0x000fe200078f28ff */
[----:B------:R-:W-:Y:S01]  /*1570*/  UIADD3 UR43, -UR43, UR40, URZ ;  /* 0x000000282b2b7290 */ /* 0x000fe2000fffe13f */
[----:B------:R-:W-:-:S02]  /*1580*/  SHF.R.S32.HI R138, RZ, 0x2, R4 ;  /* 0x00000002ff8a7819 */ /* 0x000fc40000011404 */
[----:B------:R-:W-:Y:S02]  /*1590*/  SHF.R.S32.HI R5, RZ, 0x1f, R4 ;  /* 0x0000001fff057819 */ /* 0x000fe40000011404 */
[----:B------:R-:W-:Y:S02]  /*15a0*/  LOP3.LUT R140, R4, 0xfffffffc, RZ, 0xc0, !PT ;  /* 0xfffffffc048c7812 */ /* 0x000fe400078ec0ff */
[----:B------:R-:W-:Y:S01]  /*15b0*/  LEA.HI R5, R5, R138, RZ, 0x3 ;  /* 0x0000008a05057211 */ /* 0x000fe200078f18ff */
[----:B------:R-:W-:Y:S01]  /*15c0*/  USHF.L.U32 UR42, UR42, 0x3, URZ ;  /* 0x000000032a2a7899 */ /* 0x000fe2000800063f */
[----:B------:R-:W-:Y:S01]  /*15d0*/  ISETP.NE.AND P0, PT, R6, RZ, PT ;  /* 0x000000ff0600720c */ /* 0x000fe20003f05270 */
[----:B------:R-:W-:Y:S01]  /*15e0*/  IMAD.IADD R140, R3, 0x1, -R140 ;  /* 0x00000001038c7824 */ /* 0x000fe200078e0a8c */
[----:B------:R-:W-:Y:S01]  /*15f0*/  LOP3.LUT R5, R5, 0xfffffff8, RZ, 0xc0, !PT ;  /* 0xfffffff805057812 */ /* 0x000fe200078ec0ff */
[----:B-1----:R-:W-:Y:S01]  /*1600*/  ULEA UR41, UR4, UR41, 0x18 ;  /* 0x0000002904297291 */ /* 0x002fe2000f8ec03f */
[----:B------:R-:W-:Y:S01]  /*1610*/  SEL R147, RZ, 0x1, P0 ;  /* 0x00000001ff937807 */ /* 0x000fe20000000000 */
[----:B------:R-:W-:Y:S01]  /*1620*/  IMAD.U32 R142, RZ, RZ, UR42 ;  /* 0x0000002aff8e7e24 */ /* 0x000fe2000f8e00ff */
[----:B------:R-:W-:Y:S01]  /*1630*/  ULDC UR4, c[0x0][0x284] ;  /* 0x0000a10000047ab9 */ /* 0x000fe20000000800 */
[----:B------:R-:W-:Y:S01]  /*1640*/  IMAD.IADD R138, R138, 0x1, -R5 ;  /* 0x000000018a8a7824 */ /* 0x000fe200078e0a05 */
[----:B------:R-:W-:Y:S01]  /*1650*/  UIADD3 UR45, UR41, 0x1a0, URZ ;  /* 0x000001a0292d7890 */ /* 0x000fe2000fffe03f */
[----:B------:R-:W-:-:S02]  /*1660*/  SHF.R.S32.HI R5, RZ, 0x5, R0 ;  /* 0x00000005ff057819 */ /* 0x000fc40000011400 */
[C---:B------:R-:W-:Y:S02]  /*1670*/  LOP3.LUT R144, R142.reuse, 0x8, RZ, 0xc0, !PT ;  /* 0x000000088e907812 */ /* 0x040fe400078ec0ff */
[--C-:B------:R-:W-:Y:S01]  /*1680*/  SHF.R.S32.HI R139, RZ, 0x1f, R138.reuse ;  /* 0x0000001fff8b7819 */ /* 0x100fe2000001148a */
[C-C-:B------:R-:W-:Y:S01]  /*1690*/  IMAD R145, R5.reuse, -0x10, -R138.reuse ;  /* 0xfffffff005917824 */ /* 0x140fe200078e0a8a */
[----:B------:R-:W-:Y:S01]  /*16a0*/  LOP3.LUT R142, R142, 0x8, RZ, 0xc, !PT ;  /* 0x000000088e8e7812 */ /* 0x000fe200078e0cff */
[----:B------:R-:W-:Y:S01]  /*16b0*/  IMAD.U32 R141, RZ, RZ, UR45 ;  /* 0x0000002dff8d7e24 */ /* 0x000fe2000f8e00ff */
[----:B------:R-:W-:Y:S01]  /*16c0*/  LOP3.LUT R144, R144, 0x18, RZ, 0x3c, !PT ;  /* 0x0000001890907812 */ /* 0x000fe200078e3cff */
[----:B------:R-:W-:-:S04]  /*16d0*/  IMAD.WIDE R138, R5, 0x10, R138 ;  /* 0x00000010058a7825 */ /* 0x000fc800078e028a */
[----:B------:R-:W-:Y:S02]  /*16e0*/  VIADD R143, R141, UR42 ;  /* 0x0000002a8d8f7c36 */ /* 0x000fe40008000000 */
[----:B------:R-:W-:-:S07]  /*16f0*/  VIADD R145, R145, UR4 ;  /* 0x0000000491917c36 */ /* 0x000fce0008000000 */
.L_x_259:
[----:B------:R-:W-:Y:S01]  /*1700*/  SHF.L.U32 R0, R147, 0x1f, RZ ;  /* 0x0000001f93007819 */ /* 0x000fe200000006ff */
[----:B------:R-:W-:Y:S02]  /*1710*/  ULDC UR4, c[0x0][0x28c] ;  /* 0x0000a30000047ab9 */ /* 0x000fe40000000800 */
[----:B------:R-:W-:Y:S01]  /*1720*/  ISETP.LT.AND P1, PT, RZ, UR4, PT ;  /* 0x00000004ff007c0c */ /* 0x000fe2000bf21270 */
[----:B------:R-:W1:Y:S02]  /*1730*/  SYNCS.PHASECHK.TRANS64.TRYWAIT P0, [R141+UR42], R0 ;  /* 0x000000008d0075a7 */ /* 0x000e64000800016a */
[----:B-1-3--:R-:W-:Y:S10]  /*1740*/  @!P0 BRA `(.L_x_16) ;  /* 0x000000a000e48947 */ /* 0x00aff40003800000 */
.L_x_302:
[----:B------:R-:W-:Y:S05]  /*1750*/  @P1 BRA `(.L_x_17) ;  /* 0x0000000000401947 */ /* 0x000fea0003800000 */
[----:B-1----:R-:W-:Y:S01]  /*1760*/  MOV R0, 0x0 ;  /* 0x0000000000007802 */ /* 0x002fe20000000f00 */
[----:B------:R-:W-:Y:S01]  /*1770*/  ULDC.64 UR4, c[0x4][0x68] ;  /* 0x01001a0000047ab9 */ /* 0x000fe20000000a00 */
[----:B------:R-:W-:Y:S01]  /*1780*/  ULDC.64 UR6, c[0x4][0x8] ;  /* 0x0100020000067ab9 */ /* 0x000fe20000000a00 */
[----:B------:R-:W-:Y:S01]  /*1790*/  IMAD.U32 R4, RZ, RZ, UR4 ;  /* 0x00000004ff047e24 */ /* 0x000fe2000f8e00ff */
[----:B------:R1:W2:Y:S01]  /*17a0*/  LDC.64 R14, c[0x4][R0] ;  /* 0x01000000000e7b82 */ /* 0x0002a20000000a00 */
[----:B------:R-:W-:Y:S01]  /*17b0*/  IMAD.U32 R5, RZ, RZ, UR5 ;  /* 0x00000005ff057e24 */ /* 0x000fe2000f8e00ff */
[----:B------:R-:W-:Y:S01]  /*17c0*/  ULDC.64 UR4, c[0x4][0x70] ;  /* 0x01001c0000047ab9 */ /* 0x000fe20000000a00 */
[----:B------:R-:W-:Y:S02]  /*17d0*/  IMAD.U32 R10, RZ, RZ, UR6 ;  /* 0x00000006ff0a7e24 */ /* 0x000fe4000f8e00ff */
[----:B------:R-:W-:Y:S02]  /*17e0*/  IMAD.U32 R6, RZ, RZ, UR4 ;  /* 0x00000004ff067e24 */ /* 0x000fe4000f8e00ff */
[----:B------:R-:W-:-:S02]  /*17f0*/  IMAD.U32 R7, RZ, RZ, UR5 ;  /* 0x00000005ff077e24 */ /* 0x000fc4000f8e00ff */
[----:B------:R-:W-:Y:S02]  /*1800*/  IMAD.U32 R11, RZ, RZ, UR7 ;  /* 0x00000007ff0b7e24 */ /* 0x000fe4000f8e00ff */
[----:B------:R-:W-:Y:S02]  /*1810*/  IMAD.MOV.U32 R8, RZ, RZ, 0x1e1 ;  /* 0x000001e1ff087424 */ /* 0x000fe400078e00ff */
[----:B0-----:R-:W-:Y:S02]  /*1820*/  IMAD.MOV.U32 R12, RZ, RZ, 0x1 ;  /* 0x00000001ff0c7424 */ /* 0x001fe400078e00ff */
[----:B-1----:R-:W-:-:S07]  /*1830*/  IMAD.MOV.U32 R13, RZ, RZ, RZ ;  /* 0x000000ffff0d7224 */ /* 0x002fce00078e00ff */
[----:B------:R-:W-:-:S07]  /*1840*/  LEPC R20, `(.L_x_17) ;  /* 0x000000001014794e */ /* 0x000fce0000000000 */
[----:B--2--5:R-:W-:Y:S05]  /*1850*/  CALL.ABS.NOINC R14 ;  /* 0x000000000e007343 */ /* 0x024fea0003c00000 */
.L_x_17:
[----:B------:R-:W-:-:S13]  /*1860*/  ISETP.NE.AND P0, PT, R146, 0x3, PT ;  /* 0x000000039200780c */ /* 0x000fda0003f05270 */
[----:B------:R-:W-:Y:S05]  /*1870*/  @!P0 BRA `(.L_x_18) ;  /* 0x0000000000048947 */ /* 0x000fea0003800000 */
[----:B------:R-:W-:Y:S01]  /*1880*/  BPT.TRAP 0x1 ;  /* 0x000000040000795c */ /* 0x000fe20000300000 */
.L_x_18:
[----:B------:R-:W-:Y:S02]  /*1890*/  IMAD.U32 R3, RZ, RZ, UR38 ;  /* 0x00000026ff037e24 */ /* 0x000fe4000f8e00ff */
[----:B-1----:R-:W-:-:S03]  /*18a0*/  IMAD.U32 R0, RZ, RZ, UR39 ;  /* 0x00000027ff007e24 */ /* 0x002fc6000f8e00ff */
[----:B------:R-:W-:Y:S02]  /*18b0*/  LEA R3, R3, UR41, 0x3 ;  /* 0x0000002903037c11 */ /* 0x000fe4000f8e18ff */
[----:B------:R-:W-:-:S04]  /*18c0*/  SHF.L.U32 R0, R0, 0x1f, RZ ;  /* 0x0000001f00007819 */ /* 0x000fc800000006ff */
[----:B------:R1:W2:Y:S01]  /*18d0*/  SYNCS.PHASECHK.TRANS64.TRYWAIT P1, [R3+URZ], R0 ;  /* 0x00000000030075a7 */ /* 0x0002a2000802017f */
[----:B------:R-:W-:Y:S05]  /*18e0*/  @!P0 BRA `(.L_x_19) ;  /* 0x0000000000048947 */ /* 0x000fea0003800000 */
[----:B------:R-:W-:Y:S01]  /*18f0*/  BPT.TRAP 0x1 ;  /* 0x000000040000795c */ /* 0x000fe20000300000 */
.L_x_19:
[----:B------:R-:W-:-:S05]  /*1900*/  IMAD.U32 R4, RZ, RZ, UR43 ;  /* 0x0000002bff047e24 */ /* 0x000fca000f8e00ff */
[----:B------:R-:W-:Y:S01]  /*1910*/  ISETP.GE.AND P2, PT, R4, 0x1, PT ;  /* 0x000000010400780c */ /* 0x000fe20003f46270 */
[----:B--2---:R-:W-:-:S12]  /*1920*/  @P1 BRA `(.L_x_20) ;  /* 0x0000000000081947 */ /* 0x004fd80003800000 */
[----:B------:R-:W2:Y:S02]  /*1930*/  SYNCS.PHASECHK.TRANS64.TRYWAIT P1, [R3+URZ], R0 ;  /* 0x00000000030075a7 */ /* 0x000ea4000802017f */
[----:B--2---:R-:W-:Y:S05]  /*1940*/  @!P1 BRA `(.L_x_21) ;  /* 0x000000a000789947 */ /* 0x004fea0003800000 */
.L_x_20:
[----:B------:R-:W-:Y:S05]  /*1950*/  WARPSYNC.ALL ;  /* 0x0000000000007948 */ /* 0x000fea0003800000 */
[----:B------:R-:W-:Y:S01]  /*1960*/  UIADD3 UR4, UR41, 0x280, URZ ;  /* 0x0000028029047890 */ /* 0x000fe2000fffe03f */
[----:B------:R-:W-:Y:S01]  /*1970*/  WARPGROUP.ARRIVE ;  /* 0x00000000000079c5 */ /* 0x000fe20000000000 */
[----:B------:R-:W-:Y:S02]  /*1980*/  UIADD3 UR5, UR41, 0xca80, URZ ;  /* 0x0000ca8029057890 */ /* 0x000fe4000fffe03f */
[----:B------:R-:W-:Y:S02]  /*1990*/  USHF.R.U32.HI UR4, URZ, 0x4, UR4 ;  /* 0x000000043f047899 */ /* 0x000fe40008011604 */
[----:B------:R-:W-:-:S02]  /*19a0*/  USHF.R.U32.HI UR5, URZ, 0x4, UR5 ;  /* 0x000000043f057899 */ /* 0x000fc40008011605 */
[----:B------:R-:W-:Y:S02]  /*19b0*/  ULOP3.LUT UR4, UR4, 0x3fff, URZ, 0xc0, !UPT ;  /* 0x00003fff04047892 */ /* 0x000fe4000f8ec03f */
[----:B------:R-:W-:Y:S02]  /*19c0*/  ULOP3.LUT UR5, UR5, 0x3fff, URZ, 0xc0, !UPT ;  /* 0x00003fff05057892 */ /* 0x000fe4000f8ec03f */
[----:B------:R-:W-:Y:S02]  /*19d0*/  ULOP3.LUT UR4, UR4, 0x10000, URZ, 0xfc, !UPT ;  /* 0x0001000004047892 */ /* 0x000fe4000f8efc3f */
[----:B------:R-:W-:Y:S02]  /*19e0*/  ULOP3.LUT UR5, UR5, 0x10000, URZ, 0xfc, !UPT ;  /* 0x0001000005057892 */ /* 0x000fe4000f8efc3f */
[----:B------:R-:W-:Y:S02]  /*19f0*/  ULEA UR8, UR38, UR4, 0x7 ;  /* 0x0000000426087291 */ /* 0x000fe4000f8e383f */
[----:B------:R-:W-:Y:S01]  /*1a00*/  UIMAD UR6, UR38, 0x1c0, UR5 ;  /* 0x000001c0260678a4 */ /* 0x000fe2000f8e0205 */
[----:B------:R-:W-:Y:S01]  /*1a10*/  UMOV UR9, 0xc0000010 ;  /* 0xc000001000097882 */ /* 0x000fe20000000000 */
[----:B------:R-:W-:-:S02]  /*1a20*/  UMOV UR11, 0xc0000010 ;  /* 0xc0000010000b7882 */ /* 0x000fc40000000000 */
[----:B------:R-:W-:Y:S02]  /*1a30*/  UIADD3 UR7, UR6, 0x40, URZ ;  /* 0x0000004006077890 */ /* 0x000fe4000fffe03f */
[----:B------:R-:W-:Y:S02]  /*1a40*/  UIADD3 UR12, UR6, 0x80, URZ ;  /* 0x00000080060c7890 */ /* 0x000fe4000fffe03f */
[----:B------:R-:W-:Y:S01]  /*1a50*/  UMOV UR10, UR6 ;  /* 0x00000006000a7c82 */ /* 0x000fe20008000000 */
[----:B------:R-:W-:Y:S01]  /*1a60*/  UIADD3 UR13, UR6, 0xc0, URZ ;  /* 0x000000c0060d7890 */ /* 0x000fe2000fffe03f */
[----:B------:R-:W-:Y:S01]  /*1a70*/  HGMMA.64x32x16.F32 R120, gdesc[UR8], RZ, !UPT, gsb0 ;  /* 0x00600000087879f0 */ /* 0x000fe2000c0008ff */
[----:B------:R-:W-:Y:S01]  /*1a80*/  UMOV UR10, UR7 ;  /* 0x00000007000a7c82 */ /* 0x000fe20008000000 */
[----:B------:R-:W-:Y:S01]  /*1a90*/  UMOV UR11, 0xc0000010 ;  /* 0xc0000010000b7882 */ /* 0x000fe20000000000 */
[----:B------:R-:W-:Y:S01]  /*1aa0*/  UIADD3 UR7, UR6, 0x100, URZ ;  /* 0x0000010006077890 */ /* 0x000fe2000fffe03f */
[----:B------:R-:W-:-:S02]  /*1ab0*/  WARPGROUP.DEPBAR.LE gsb0, 0x0 ;  /* 0x00008000000079c5 */ /* 0x000fc40000010000 */
[----:B------:R-:W-:-:S06]  /*1ac0*/  WARPGROUP.ARRIVE ;  /* 0x00000000000079c5 */ /* 0x000fcc0000000000 */
[----:B------:R-:W-:Y:S01]  /*1ad0*/  HGMMA.64x32x16.F32 R104, gdesc[UR8], RZ, !UPT, gsb0 ;  /* 0x00600000086879f0 */ /* 0x000fe2000c0008ff */
[----:B------:R-:W-:Y:S01]  /*1ae0*/  UMOV UR10, UR12 ;  /* 0x0000000c000a7c82 */ /* 0x000fe20008000000 */
[----:B------:R-:W-:Y:S01]  /*1af0*/  UMOV UR11, 0xc0000010 ;  /* 0xc0000010000b7882 */ /* 0x000fe20000000000 */
[----:B------:R-:W-:Y:S02]  /*1b00*/  UIADD3 UR12, UR6, 0x140, URZ ;  /* 0x00000140060c7890 */ /* 0x000fe4000fffe03f */
[----:B------:R-:W-:Y:S01]  /*1b10*/  UIADD3 UR6, UR6, 0x180, URZ ;  /* 0x0000018006067890 */ /* 0x000fe2000fffe03f */
[----:B------:R-:W-:Y:S02]  /*1b20*/  WARPGROUP.DEPBAR.LE gsb0, 0x0 ;  /* 0x00008000000079c5 */ /* 0x000fe40000010000 */
[----:B------:R-:W-:-:S06]  /*1b30*/  WARPGROUP.ARRIVE ;  /* 0x00000000000079c5 */ /* 0x000fcc0000000000 */
[----:B------:R-:W-:Y:S01]  /*1b40*/  HGMMA.64x32x16.F32 R88, gdesc[UR8], RZ, !UPT, gsb0 ;  /* 0x00600000085879f0 */ /* 0x000fe2000c0008ff */
[----:B------:R-:W-:Y:S01]  /*1b50*/  UMOV UR10, UR13 ;  /* 0x0000000d000a7c82 */ /* 0x000fe20008000000 */
[----:B------:R-:W-:Y:S01]  /*1b60*/  UMOV UR11, 0xc0000010 ;  /* 0xc0000010000b7882 */ /* 0x000fe20000000000 */
        /* <DEDUP_REMOVED lines=17> */
[----:B------:R-:W-:Y:S03]  /*1c80*/  HGMMA.64x32x16.F32 R24, gdesc[UR8], RZ, !UPT, gsb0 ;  /* 0x00600000081879f0 */ /* 0x000fe6000c0008ff */
[----:B------:R-:W-:Y:S02]  /*1c90*/  WARPGROUP.DEPBAR.LE gsb0, 0x0 ;  /* 0x00008000000079c5 */ /* 0x000fe40000010000 */
[----:B------:R-:W-:Y:S05]  /*1ca0*/  @!P2 BRA `(.L_x_22) ;  /* 0x000000040048a947 */ /* 0x000fea0003800000 */
[----:B------:R-:W-:Y:S01]  /*1cb0*/  UIADD3 UR6, UR38, 0x1, URZ ;  /* 0x0000000126067890 */ /* 0x000fe2000fffe03f */
[----:B-12---:R-:W-:-:S03]  /*1cc0*/  IMAD.U32 R0, RZ, RZ, UR43 ;  /* 0x0000002bff007e24 */ /* 0x006fc6000f8e00ff */
[----:B------:R-:W-:-:S04]  /*1cd0*/  UISETP.NE.AND UP0, UPT, UR6, 0x19, UPT ;  /* 0x000000190600788c */ /* 0x000fc8000bf05270 */
[----:B------:R-:W-:Y:S02]  /*1ce0*/  USEL UR7, URZ, 0x1, UP0 ;  /* 0x000000013f077887 */ /* 0x000fe40008000000 */
[----:B------:R-:W-:Y:S02]  /*1cf0*/  USEL UR6, UR6, URZ, UP0 ;  /* 0x0000003f06067287 */ /* 0x000fe40008000000 */
[----:B------:R-:W-:-:S06]  /*1d00*/  ULOP3.LUT UR7, UR39, UR7, URZ, 0x3c, !UPT ;  /* 0x0000000727077292 */ /* 0x000fcc000f8e3c3f */
[----:B------:R-:W-:Y:S01]  /*1d10*/  IMAD.U32 R5, RZ, RZ, UR7 ;  /* 0x00000007ff057e24 */ /* 0x000fe2000f8e00ff */
[----:B------:R-:W-:-:S06]  /*1d20*/  UMOV UR7, UR38 ;  /* 0x0000002600077c82 */ /* 0x000fcc0008000000 */
.L_x_29:
[----:B-12---:R-:W-:Y:S05]  /*1d30*/  @!P0 BRA `(.L_x_23) ;  /* 0x0000000000048947 */ /* 0x006fea0003800000 */
[----:B------:R-:W-:Y:S01]  /*1d40*/  BPT.TRAP 0x1 ;  /* 0x000000040000795c */ /* 0x000fe20000300000 */
.L_x_23:
[----:B------:R-:W-:Y:S01]  /*1d50*/  ULEA UR8, UR6, UR41, 0x3 ;  /* 0x0000002906087291 */ /* 0x000fe2000f8e183f */
[----:B------:R-:W-:-:S08]  /*1d60*/  SHF.L.U32 R3, R5, 0x1f, RZ ;  /* 0x0000001f05037819 */ /* 0x000fd000000006ff */
[----:B------:R1:W2:Y:S01]  /*1d70*/  SYNCS.PHASECHK.TRANS64.TRYWAIT P1, [UR8], R3 ;  /* 0x00000003ff0075a7 */ /* 0x0002a20008020148 */
[----:B------:R-:W-:Y:S05]  /*1d80*/  @!P0 BRA `(.L_x_24) ;  /* 0x0000000000048947 */ /* 0x000fea0003800000 */
[----:B------:R-:W-:Y:S01]  /*1d90*/  BPT.TRAP 0x1 ;  /* 0x000000040000795c */ /* 0x000fe20000300000 */
.L_x_24:
[----:B--2---:R-:W-:Y:S05]  /*1da0*/  @P1 BRA `(.L_x_25) ;  /* 0x0000000000081947 */ /* 0x004fea0003800000 */
[----:B------:R-:W2:Y:S02]  /*1db0*/  SYNCS.PHASECHK.TRANS64.TRYWAIT P1, [UR8], R3 ;  /* 0x00000003ff0075a7 */ /* 0x000ea40008020148 */
[----:B--2---:R-:W-:Y:S05]  /*1dc0*/  @!P1 BRA `(.L_x_26) ;  /* 0x0000009c006c9947 */ /* 0x004fea0003800000 */
.L_x_25:
[----:B------:R-:W-:Y:S01]  /*1dd0*/  ULEA UR8, UR6, UR4, 0x7 ;  /* 0x0000000406087291 */ /* 0x000fe2000f8e383f */
[----:B------:R-:W-:Y:S01]  /*1de0*/  WARPGROUP.ARRIVE ;  /* 0x00000000000079c5 */ /* 0x000fe20000000000 */
[----:B------:R-:W-:Y:S01]  /*1df0*/  UIMAD UR12, UR6, 0x1c0, UR5 ;  /* 0x000001c0060c78a4 */ /* 0x000fe2000f8e0205 */
[----:B------:R-:W-:Y:S01]  /*1e00*/  UMOV UR9, 0xc0000010 ;  /* 0xc000001000097882 */ /* 0x000fe20000000000 */
[----:B------:R-:W-:Y:S02]  /*1e10*/  UMOV UR11, 0xc0000010 ;  /* 0xc0000010000b7882 */ /* 0x000fe40000000000 */
[----:B------:R-:W-:Y:S02]  /*1e20*/  UIADD3 UR13, UR12, 0x40, URZ ;  /* 0x000000400c0d7890 */ /* 0x000fe4000fffe03f */
[----:B------:R-:W-:Y:S02]  /*1e30*/  UIADD3 UR14, UR12, 0x80, URZ ;  /* 0x000000800c0e7890 */ /* 0x000fe4000fffe03f */
[----:B------:R-:W-:Y:S01]  /*1e40*/  UMOV UR10, UR12 ;  /* 0x0000000c000a7c82 */ /* 0x000fe20008000000 */
[----:B------:R-:W-:Y:S01]  /*1e50*/  UIADD3 UR15, UR12, 0xc0, URZ ;  /* 0x000000c00c0f7890 */ /* 0x000fe2000fffe03f */
[----:B------:R-:W-:Y:S01]  /*1e60*/  HGMMA.64x32x16.F32 R120, gdesc[UR8], R120, gsb0 ;  /* 0x00600000087879f0 */ /* 0x000fe20008000878 */
[----:B------:R-:W-:Y:S01]  /*1e70*/  UMOV UR10, UR13 ;  /* 0x0000000d000a7c82 */ /* 0x000fe20008000000 */
[----:B------:R-:W-:Y:S01]  /*1e80*/  UMOV UR11, 0xc0000010 ;  /* 0xc0000010000b7882 */ /* 0x000fe20000000000 */
[----:B------:R-:W-:Y:S01]  /*1e90*/  UIADD3 UR13, UR12, 0x100, URZ ;  /* 0x000001000c0d7890 */ /* 0x000fe2000fffe03f */
[----:B------:R-:W-:-:S02]  /*1ea0*/  WARPGROUP.DEPBAR.LE gsb0, 0x0 ;  /* 0x00008000000079c5 */ /* 0x000fc40000010000 */
[----:B------:R-:W-:-:S06]  /*1eb0*/  WARPGROUP.ARRIVE ;  /* 0x00000000000079c5 */ /* 0x000fcc0000000000 */
[----:B------:R-:W-:Y:S01]  /*1ec0*/  HGMMA.64x32x16.F32 R104, gdesc[UR8], R104, gsb0 ;  /* 0x00600000086879f0 */ /* 0x000fe20008000868 */
[----:B------:R-:W-:Y:S01]  /*1ed0*/  UMOV UR10, UR14 ;  /* 0x0000000e000a7c82 */ /* 0x000fe20008000000 */
[----:B------:R-:W-:Y:S01]  /*1ee0*/  UMOV UR11, 0xc0000010 ;  /* 0xc0000010000b7882 */ /* 0x000fe20000000000 */
[----:B------:R-:W-:Y:S02]  /*1ef0*/  UIADD3 UR14, UR12, 0x140, URZ ;  /* 0x000001400c0e7890 */ /* 0x000fe4000fffe03f */
[----:B------:R-:W-:Y:S01]  /*1f00*/  UIADD3 UR12, UR12, 0x180, URZ ;  /* 0x000001800c0c7890 */ /* 0x000fe2000fffe03f */
[----:B------:R-:W-:Y:S02]  /*1f10*/  WARPGROUP.DEPBAR.LE gsb0, 0x0 ;  /* 0x00008000000079c5 */ /* 0x000fe40000010000 */
[----:B------:R-:W-:-:S06]  /*1f20*/  WARPGROUP.ARRIVE ;  /* 0x00000000000079c5 */ /* 0x000fcc0000000000 */
[----:B------:R-:W-:Y:S01]  /*1f30*/  HGMMA.64x32x16.F32 R88, gdesc[UR8], R88, gsb0 ;  /* 0x00600000085879f0 */ /* 0x000fe20008000858 */
[----:B------:R-:W-:Y:S01]  /*1f40*/  UMOV UR10, UR15 ;  /* 0x0000000f000a7c82 */ /* 0x000fe20008000000 */
[----:B------:R-:W-:Y:S01]  /*1f50*/  UMOV UR11, 0xc0000010 ;  /* 0xc0000010000b7882 */ /* 0x000fe20000000000 */
        /* <DEDUP_REMOVED lines=17> */
[----:B------:R-:W-:Y:S03]  /*2070*/  HGMMA.64x32x16.F32 R24, gdesc[UR8], R24, gsb0 ;  /* 0x00600000081879f0 */ /* 0x000fe60008000818 */
[----:B------:R-:W-:Y:S02]  /*2080*/  WARPGROUP.DEPBAR.LE gsb0, 0x0 ;  /* 0x00008000000079c5 */ /* 0x000fe40000010000 */
[----:B------:R-:W-:Y:S05]  /*2090*/  @!P0 BRA `(.L_x_27) ;  /* 0x0000000000048947 */ /* 0x000fea0003800000 */
[----:B------:R-:W-:Y:S01]  /*20a0*/  BPT.TRAP 0x1 ;  /* 0x000000040000795c */ /* 0x000fe20000300000 */
.L_x_27:
[----:B------:R-:W-:Y:S01]  /*20b0*/  ULEA UR8, UR7, UR41, 0x3 ;  /* 0x0000002907087291 */ /* 0x000fe2000f8e183f */
[----:B------:R-:W-:-:S03]  /*20c0*/  ISETP.GT.U32.AND P1, PT, R16, 0x1, PT ;  /* 0x000000011000780c */ /* 0x000fc60003f24070 */
[----:B------:R-:W-:-:S04]  /*20d0*/  UIADD3 UR8, UR8, 0xc8, URZ ;  /* 0x000000c808087890 */ /* 0x000fc8000fffe03f */
[----:B------:R-:W-:-:S09]  /*20e0*/  UPRMT UR8, URZ, 0x654, UR8 ;  /* 0x000006543f087896 */ /* 0x000fd20008000008 */
[----:B------:R-:W-:Y:S01]  /*20f0*/  SYNCS.ARRIVE.TRANS64.RED.A1T0 RZ, [UR8], RZ ;  /* 0x000000ffffff79a7 */ /* 0x000fe20008100408 */
[----:B------:R-:W-:Y:S05]  /*2100*/  @P1 BRA `(.L_x_28) ;  /* 0x0000000000041947 */ /* 0x000fea0003800000 */
[----:B------:R-:W-:Y:S01]  /*2110*/  BPT.TRAP 0x1 ;  /* 0x000000040000795c */ /* 0x000fe20000300000 */
.L_x_28:
[----:B------:R-:W-:Y:S01]  /*2120*/  UIADD3 UR6, UR6, 0x1, URZ ;  /* 0x0000000106067890 */ /* 0x000fe2000fffe03f */
[C---:B------:R-:W-:Y:S01]  /*2130*/  ISETP.GT.AND P1, PT, R0.reuse, 0x1, PT ;  /* 0x000000010000780c */ /* 0x040fe20003f24270 */
[----:B------:R-:W-:Y:S01]  /*2140*/  UIADD3 UR7, UR7, 0x1, URZ ;  /* 0x0000000107077890 */ /* 0x000fe2000fffe03f */
[----:B------:R-:W-:Y:S01]  /*2150*/  VIADD R0, R0, 0xffffffff ;  /* 0xffffffff00007836 */ /* 0x000fe20000000000 */
[----:B------:R-:W-:Y:S02]  /*2160*/  UISETP.NE.AND UP0, UPT, UR6, 0x19, UPT ;  /* 0x000000190600788c */ /* 0x000fe4000bf05270 */
[----:B------:R-:W-:Y:S02]  /*2170*/  UISETP.NE.AND UP1, UPT, UR7, 0x19, UPT ;  /* 0x000000190700788c */ /* 0x000fe4000bf25270 */
[----:B------:R-:W-:Y:S02]  /*2180*/  USEL UR8, URZ, 0x1, UP0 ;  /* 0x000000013f087887 */ /* 0x000fe40008000000 */
[----:B------:R-:W-:-:S02]  /*2190*/  USEL UR6, UR6, URZ, UP0 ;  /* 0x0000003f06067287 */ /* 0x000fc40008000000 */
[----:B------:R-:W-:Y:S02]  /*21a0*/  USEL UR7, UR7, URZ, UP1 ;  /* 0x0000003f07077287 */ /* 0x000fe40008800000 */
[----:B------:R-:W-:Y:S01]  /*21b0*/  LOP3.LUT R5, R5, UR8, RZ, 0x3c, !PT ;  /* 0x0000000805057c12 */ /* 0x000fe2000f8e3cff */
[----:B------:R-:W-:Y:S09]  /*21c0*/  @P1 BRA `(.L_x_29) ;  /* 0xfffffff800d81947 */ /* 0x000ff2000383ffff */
.L_x_22:
[----:B-12---:R-:W1:Y:S01]  /*21d0*/  LDC R0, c[0x0][0x28c] ;  /* 0x0000a300ff007b82 */ /* 0x006e620000000800 */
[----:B------:R2:W-:Y:S01]  /*21e0*/  SYNCS.ARRIVE.TRANS64.A1T0 RZ, [R142+UR45], RZ ;  /* 0x000000ff8eff79a7 */ /* 0x0005e2000810002d */
[----:B-1----:R-:W-:-:S13]  /*21f0*/  ISETP.GE.AND P1, PT, R0, 0x1, PT ;  /* 0x000000010000780c */ /* 0x002fda0003f26270 */
[----:B--2---:R-:W-:Y:S05]  /*2200*/  @!P1 BRA `(.L_x_30) ;  /* 0x0000000000349947 */ /* 0x004fea0003800000 */
[----:B------:R-:W-:Y:S05]  /*2210*/  @!P0 BRA `(.L_x_31) ;  /* 0x0000000000048947 */ /* 0x000fea0003800000 */
[----:B------:R-:W-:Y:S01]  /*2220*/  BPT.TRAP 0x1 ;  /* 0x000000040000795c */ /* 0x000fe20000300000 */
.L_x_31:
[----:B------:R-:W-:Y:S01]  /*2230*/  UIADD3 UR6, UR43, UR38, URZ ;  /* 0x000000262b067290 */ /* 0x000fe2000fffe03f */
[----:B------:R-:W-:-:S03]  /*2240*/  ISETP.GT.U32.AND P0, PT, R16, 0x1, PT ;  /* 0x000000011000780c */ /* 0x000fc60003f04070 */
[----:B------:R-:W-:-:S04]  /*2250*/  UIMAD.WIDE.U32 UR4, UR6, 0x51eb851f, URZ ;  /* 0x51eb851f060478a5 */ /* 0x000fc8000f8e003f */
[----:B------:R-:W-:-:S04]  /*2260*/  USHF.R.U32.HI UR4, URZ, 0x3, UR5 ;  /* 0x000000033f047899 */ /* 0x000fc80008011605 */
[----:B------:R-:W-:-:S04]  /*2270*/  UIMAD UR6, UR4, -0x19, UR6 ;  /* 0xffffffe7040678a4 */ /* 0x000fc8000f8e0206 */
[----:B------:R-:W-:-:S04]  /*2280*/  ULEA UR6, UR6, UR41, 0x3 ;  /* 0x0000002906067291 */ /* 0x000fc8000f8e183f */
[----:B------:R-:W-:-:S04]  /*2290*/  UIADD3 UR6, UR6, 0xc8, URZ ;  /* 0x000000c806067890 */ /* 0x000fc8000fffe03f */
[----:B------:R-:W-:-:S09]  /*22a0*/  UPRMT UR6, URZ, 0x654, UR6 ;  /* 0x000006543f067896 */ /* 0x000fd20008000006 */
[----:B------:R-:W-:Y:S01]  /*22b0*/  SYNCS.ARRIVE.TRANS64.RED.A1T0 RZ, [UR6], RZ ;  /* 0x000000ffffff79a7 */ /* 0x000fe20008100406 */
[----:B------:R-:W-:Y:S05]  /*22c0*/  @P0 BRA `(.L_x_30) ;  /* 0x0000000000040947 */ /* 0x000fea0003800000 */
[----:B------:R-:W-:Y:S01]  /*22d0*/  BPT.TRAP 0x1 ;  /* 0x000000040000795c */ /* 0x000fe20000300000 */
.L_x_30:
[----:B------:R-:W-:Y:S01]  /*22e0*/  SHF.L.U32 R0, R147, 0x1f, RZ ;  /* 0x0000001f93007819 */ /* 0x000fe200000006ff */
[----:B------:R-:W-:Y:S01]  /*22f0*/  UIADD3 UR38, UR44, UR38, URZ ;  /* 0x000000262c267290 */ /* 0x000fe2000fffe03f */
[----:B------:R-:W1:Y:S01]  /*2300*/  LDC R9, c[0x0][0x288] ;  /* 0x0000a200ff097b82 */ /* 0x000e620000000800 */
[----:B------:R-:W-:Y:S01]  /*2310*/  UISETP.GE.U32.AND UP1, UPT, UR44, 0x19, UPT ;  /* 0x000000192c00788c */ /* 0x000fe2000bf26070 */
[----:B------:R-:W-:Y:S01]  /*2320*/  IMAD.SHL.U32 R10, R140, 0x2, RZ ;  /* 0x000000028c0a7824 */ /* 0x000fe200078e00ff */
[----:B------:R-:W-:Y:S02]  /*2330*/  UISETP.GT.U32.AND UP0, UPT, UR38, 0x18, UPT ;  /* 0x000000182600788c */ /* 0x000fe4000bf04070 */
[----:B------:R-:W-:Y:S02]  /*2340*/  UIMAD.WIDE.U32 UR4, UR38, 0x51eb851f, URZ ;  /* 0x51eb851f260478a5 */ /* 0x000fe4000f8e003f */
[----:B------:R-:W-:Y:S01]  /*2350*/  UISETP.LT.U32.AND UP0, UPT, UR44, 0x19, UP0 ;  /* 0x000000192c00788c */ /* 0x000fe20008701070 */
[----:B------:R-:W2:Y:S01]  /*2360*/  SYNCS.PHASECHK.TRANS64.TRYWAIT P0, [R141+UR42+0x10], R0 ;  /* 0x000010008d0075a7 */ /* 0x000ea2000800016a */
[----:B------:R-:W-:Y:S01]  /*2370*/  USHF.R.U32.HI UR4, URZ, 0x3, UR5 ;  /* 0x000000033f047899 */ /* 0x000fe20008011605 */
[----:B------:R-:W-:Y:S01]  /*2380*/  SHF.R.S32.HI R11, RZ, 0x1f, R10 ;  /* 0x0000001fff0b7819 */ /* 0x000fe2000001140a */
[----:B------:R-:W-:-:S02]  /*2390*/  USEL UR6, URZ, 0x1, !UP0 ;  /* 0x000000013f067887 */ /* 0x000fc4000c000000 */
[----:B------:R-:W-:Y:S02]  /*23a0*/  UIMAD UR38, UR4, -0x19, UR38 ;  /* 0xffffffe7042678a4 */ /* 0x000fe4000f8e0226 */
[----:B------:R-:W-:-:S04]  /*23b0*/  ULOP3.LUT UR39, UR39, UR6, URZ, 0x3c, !UPT ;  /* 0x0000000627277292 */ /* 0x000fc8000f8e3c3f */
[----:B------:R-:W-:Y:S01]  /*23c0*/  @UP1 ULOP3.LUT UR39, UR39, 0x1, UR4, 0x78, !UPT ;  /* 0x0000000127271892 */ /* 0x000fe2000f8e7804 */
[----:B-12---:R-:W-:Y:S11]  /*23d0*/  @!P0 BRA `(.L_x_32) ;  /* 0x0000009800008947 */ /* 0x006ff60003800000 */
.L_x_303:
[----:B------:R-:W-:Y:S01]  /*23e0*/  IMAD.SHL.U32 R8, R19, 0x40, RZ ;  /* 0x0000004013087824 */ /* 0x000fe200078e00ff */
[----:B------:R-:W-:Y:S01]  /*23f0*/  ULDC UR6, c[0x0][0x284] ;  /* 0x0000a10000067ab9 */ /* 0x000fe20000000800 */
[----:B------:R-:W-:Y:S01]  /*2400*/  IMAD R14, R22, 0xe0, RZ ;  /* 0x000000e0160e7824 */ /* 0x000fe200078e02ff */
[----:B------:R-:W-:Y:S01]  /*2410*/  SHF.R.S32.HI R149, RZ, 0x1f, R2 ;  /* 0x0000001fff957819 */ /* 0x000fe20000011402 */
[----:B------:R-:W-:Y:S01]  /*2420*/  ULDC.64 UR4, c[0x0][0x5d0] ;  /* 0x0001740000047ab9 */ /* 0x000fe20000000a00 */
[----:B------:R-:W-:Y:S01]  /*2430*/  ISETP.GE.AND P0, PT, R8, UR6, PT ;  /* 0x0000000608007c0c */ /* 0x000fe2000bf06270 */
[----:B------:R-:W-:Y:S01]  /*2440*/  IMAD.WIDE.U32 R4, R2, UR4, R10 ;  /* 0x0000000402047c25 */ /* 0x000fe2000f8e000a */
[----:B------:R-:W-:Y:S02]  /*2450*/  SHF.R.S32.HI R15, RZ, 0x1f, R14 ;  /* 0x0000001fff0f7819 */ /* 0x000fe4000001140e */
[C---:B------:R-:W-:Y:S01]  /*2460*/  ISETP.GE.OR P0, PT, R14.reuse, R9, P0 ;  /* 0x000000090e00720c */ /* 0x040fe20000706670 */
[----:B------:R-:W-:Y:S01]  /*2470*/  IMAD R3, R149, UR4, RZ ;  /* 0x0000000495037c24 */ /* 0x000fe2000f8e02ff */
[----:B------:R-:W-:-:S03]  /*2480*/  IADD3 R6, P1, R14, R4, RZ ;  /* 0x000000040e067210 */ /* 0x000fc60007f3e0ff */
[----:B------:R-:W-:-:S05]  /*2490*/  IMAD R3, R2, UR5, R3 ;  /* 0x0000000502037c24 */ /* 0x000fca000f8e0203 */
[----:B------:R-:W-:-:S03]  /*24a0*/  IADD3.X R7, R15, R5, R3, P1, !PT ;  /* 0x000000050f077210 */ /* 0x000fc60000ffe403 */
[----:B------:R-:W-:Y:S05]  /*24b0*/  @P0 BRA `(.L_x_33) ;  /* 0x0000007000ec0947 */ /* 0x000fea0003800000 */
[----:B------:R-:W2:Y:S01]  /*24c0*/  LDC.64 R4, c[0x0][0x5c8] ;  /* 0x00017200ff047b82 */ /* 0x000ea20000000a00 */
[----:B-----5:R-:W-:Y:S01]  /*24d0*/  FSETP.NEU.AND P0, PT, R137, RZ, PT ;  /* 0x000000ff8900720b */ /* 0x020fe20003f0d000 */
[----:B------:R-:W-:Y:S01]  /*24e0*/  IMAD R3, R140, -0x2, R9 ;  /* 0xfffffffe8c037824 */ /* 0x000fe200078e0209 */
[----:B------:R-:W-:Y:S01]  /*24f0*/  BSSY B0, `(.L_x_33) ;  /* 0x0000737000007945 */ /* 0x000fe20003800000 */
[----:B------:R-:W-:-:S04]  /*2500*/  IMAD.WIDE R154, R19, 0x40, R138 ;  /* 0x00000040139a7825 */ /* 0x000fc800078e028a */
[----:B-1----:R-:W-:Y:S02]  /*2510*/  IMAD.IADD R0, R3, 0x1, -R14 ;  /* 0x0000000103007824 */ /* 0x002fe400078e0a0e */
[----:B------:R-:W-:-:S03]  /*2520*/  IMAD.IADD R3, R145, 0x1, -R8 ;  /* 0x0000000191037824 */ /* 0x000fc600078e0a08 */
[----:B------:R-:W-:-:S04]  /*2530*/  ISETP.GT.AND P1, PT, R0, RZ, PT ;  /* 0x000000ff0000720c */ /* 0x000fc80003f24270 */
[----:B------:R-:W-:Y:S01]  /*2540*/  ISETP.GT.AND P2, PT, R3, RZ, P1 ;  /* 0x000000ff0300720c */ /* 0x000fe20000f44270 */
[-C--:B--2---:R-:W-:Y:S02]  /*2550*/  IMAD R8, R155, R4.reuse, RZ ;  /* 0x000000049b087224 */ /* 0x084fe400078e02ff */
[----:B------:R-:W-:-:S04]  /*2560*/  IMAD.WIDE.U32 R6, R154, R4, R6 ;  /* 0x000000049a067225 */ /* 0x000fc800078e0006 */
[----:B------:R-:W-:-:S04]  /*2570*/  IMAD R9, R154, R5, R8 ;  /* 0x000000059a097224 */ /* 0x000fc800078e0208 */
[----:B------:R-:W-:Y:S01]  /*2580*/  IMAD.IADD R9, R7, 0x1, R9 ;  /* 0x0000000107097824 */ /* 0x000fe200078e0209 */
[----:B------:R-:W-:Y:S06]  /*2590*/  @!P0 BRA `(.L_x_34) ;  /* 0x0000004800f88947 */ /* 0x000fec0003800000 */
[----:B------:R-:W1:Y:S01]  /*25a0*/  LDC.64 R20, c[0x0][0x5b8] ;  /* 0x00016e00ff147b82 */ /* 0x000e620000000a00 */
[----:B------:R-:W-:-:S07]  /*25b0*/  ULDC.64 UR4, c[0x0][0x5c0] ;  /* 0x0001700000047ab9 */ /* 0x000fce0000000a00 */
[----:B------:R-:W2:Y:S08]  /*25c0*/  LDC.64 R158, c[0x0][0x5b0] ;  /* 0x00016c00ff9e7b82 */ /* 0x000eb00000000a00 */
[----:B0-----:R-:W0:Y:S01]  /*25d0*/  LDC.64 R12, c[0x0][0x5a8] ;  /* 0x00016a00ff0c7b82 */ /* 0x001e220000000a00 */
[-C--:B-1----:R-:W-:Y:S02]  /*25e0*/  IMAD R7, R149, R20.reuse, RZ ;  /* 0x0000001495077224 */ /* 0x082fe400078e02ff */
[----:B------:R-:W-:-:S04]  /*25f0*/  IMAD.WIDE.U32 R148, R2, R20, R10 ;  /* 0x0000001402947225 */ /* 0x000fc800078e000a */
[----:B------:R-:W-:Y:S01]  /*2600*/  IMAD R157, R2, R21, R7 ;  /* 0x00000015029d7224 */ /* 0x000fe200078e0207 */
[----:B------:R-:W-:Y:S01]  /*2610*/  IADD3 R150, P0, R14, R148, RZ ;  /* 0x000000940e967210 */ /* 0x000fe20007f1e0ff */
[----:B--2---:R-:W-:-:S03]  /*2620*/  IMAD R7, R155, R158, RZ ;  /* 0x0000009e9b077224 */ /* 0x004fc600078e02ff */
[----:B------:R-:W-:Y:S01]  /*2630*/  IADD3.X R151, R15, R149, R157, P0, !PT ;  /* 0x000000950f977210 */ /* 0x000fe200007fe49d */
[C---:B------:R-:W-:Y:S02]  /*2640*/  IMAD R21, R154.reuse, R159, R7 ;  /* 0x0000009f9a157224 */ /* 0x040fe400078e0207 */
[----:B------:R-:W-:-:S04]  /*2650*/  IMAD.WIDE.U32 R148, R154, R158, R150 ;  /* 0x0000009e9a947225 */ /* 0x000fc800078e0096 */
[----:B------:R-:W-:Y:S01]  /*2660*/  IMAD.IADD R7, R149, 0x1, R21 ;  /* 0x0000000195077824 */ /* 0x000fe200078e0215 */
[----:B0-----:R-:W-:-:S04]  /*2670*/  LEA R152, P0, R148, R12, 0x1 ;  /* 0x0000000c94987211 */ /* 0x001fc800078008ff */
[----:B------:R-:W-:-:S05]  /*2680*/  LEA.HI.X R153, R148, R13, R7, 0x1, P0 ;  /* 0x0000000d94997211 */ /* 0x000fca00000f0c07 */
[----:B------:R-:W2:Y:S01]  /*2690*/  @P2 LDG.E.LTC128B.U16 R19, desc[UR36][R152.64] ;  /* 0x0000002498132981 */ /* 0x000ea2000c1e1520 */
[----:B------:R-:W-:Y:S01]  /*26a0*/  IMAD.WIDE.U32 R148, R154, R158, R14 ;  /* 0x0000009e9a947225 */ /* 0x000fe200078e000e */
[----:B------:R-:W-:Y:S02]  /*26b0*/  BSSY B1, `(.L_x_35) ;  /* 0x0000014000017945 */ /* 0x000fe40003800000 */
[----:B------:R-:W-:-:S04]  /*26c0*/  IADD3 R148, P0, R10, R148, RZ ;  /* 0x000000940a947210 */ /* 0x000fc80007f1e0ff */
[----:B------:R-:W-:-:S03]  /*26d0*/  IADD3.X R149, R11, R21, R149, P0, !PT ;  /* 0x000000150b957210 */ /* 0x000fc600007fe495 */
[----:B------:R-:W-:-:S04]  /*26e0*/  IMAD.WIDE.U32 R148, R2, R20, R148 ;  /* 0x0000001402947225 */ /* 0x000fc800078e0094 */
[----:B--2---:R-:W-:-:S05]  /*26f0*/  HADD2.F32 R8, -RZ, R19.H0_H0 ;  /* 0x20000013ff087230 */ /* 0x004fca0000004100 */
[----:B------:R-:W-:Y:S01]  /*2700*/  FMUL R7, R8, R137 ;  /* 0x0000008908077220 */ /* 0x000fe20000400000 */
[----:B------:R-:W-:-:S03]  /*2710*/  LEA R8, P0, R6, UR4, 0x1 ;  /* 0x0000000406087c11 */ /* 0x000fc6000f8008ff */
[----:B------:R-:W-:Y:S01]  /*2720*/  FFMA R7, R120, R136, R7 ;  /* 0x0000008878077223 */ /* 0x000fe20000000007 */
[----:B------:R-:W-:Y:S02]  /*2730*/  LEA.HI.X R9, R6, UR5, R9, 0x1, P0 ;  /* 0x0000000506097c11 */ /* 0x000fe400080f0c09 */
[----:B------:R-:W-:Y:S02]  /*2740*/  ISETP.GT.AND P0, PT, R0, 0x1, PT ;  /* 0x000000010000780c */ /* 0x000fe40003f04270 */
[----:B------:R-:W-:Y:S01]  /*2750*/  F2FP.F16.F32.PACK_AB R22, RZ, R7 ;  /* 0x00000007ff16723e */ /* 0x000fe200000000ff */
[----:B------:R-:W-:Y:S01]  /*2760*/  IMAD.IADD R7, R157, 0x1, R149 ;  /* 0x000000019d077824 */ /* 0x000fe200078e0295 */
[----:B------:R-:W-:Y:S02]  /*2770*/  ISETP.GT.AND P3, PT, R3, RZ, P0 ;  /* 0x000000ff0300720c */ /* 0x000fe40000764270 */
[----:B------:R-:W-:Y:S01]  /*2780*/  LEA R6, P4, R148, R12, 0x1 ;  /* 0x0000000c94067211 */ /* 0x000fe200078808ff */
[----:B------:R0:W-:Y:S01]  /*2790*/  @P2 STG.E.U16 desc[UR36][R8.64], R22 ;  /* 0x0000001608002986 */ /* 0x0001e2000c101524 */
[----:B------:R-:W-:-:S02]  /*27a0*/  SHF.L.U64.HI R149, R158, 0x3, R159 ;  /* 0x000000039e957819 */ /* 0x000fc4000001029f */
[----:B------:R-:W-:Y:S01]  /*27b0*/  LEA.HI.X R7, R148, R13, R7, 0x1, P4 ;  /* 0x0000000d94077211 */ /* 0x000fe200020f0c07 */
[----:B------:R-:W-:-:S06]  /*27c0*/  IMAD.SHL.U32 R148, R158, 0x8, RZ ;  /* 0x000000089e947824 */ /* 0x000fcc00078e00ff */
[----:B------:R-:W-:Y:S05]  /*27d0*/  @!P3 BRA `(.L_x_36) ;  /* 0x000000000004b947 */ /* 0x000fea0003800000 */
[----:B------:R1:W5:Y:S02]  /*27e0*/  LDG.E.LTC128B.U16 R19, desc[UR36][R6.64+0x2] ;  /* 0x0000022406137981 */ /* 0x000364000c1e1520 */
.L_x_36:
[----:B------:R-:W-:Y:S05]  /*27f0*/  BSYNC B1 ;  /* 0x0000000000017941 */ /* 0x000fea0003800000 */
.L_x_35:
[----:B0----5:R-:W-:Y:S01]  /*2800*/  HADD2.F32 R22, -RZ, R19.H0_H0 ;  /* 0x20000013ff167230 */ /* 0x021fe20000004100 */
[----:B------:R-:W-:Y:S01]  /*2810*/  ISETP.GT.AND P1, PT, R3, 0x8, P1 ;  /* 0x000000080300780c */ /* 0x000fe20000f24270 */
[----:B------:R-:W-:-:S04]  /*2820*/  IMAD.WIDE.U32 R148, R154, R158, R148 ;  /* 0x0000009e9a947225 */ /* 0x000fc800078e0094 */
[----:B------:R-:W-:Y:S01]  /*2830*/  FMUL R22, R22, R137 ;  /* 0x0000008916167220 */ /* 0x000fe20000400000 */
[----:B------:R-:W-:Y:S01]  /*2840*/  IMAD.IADD R149, R21, 0x1, R149 ;  /* 0x0000000115957824 */ /* 0x000fe200078e0295 */
[----:B------:R-:W-:Y:S02]  /*2850*/  IADD3 R21, P2, R150, R148, RZ ;  /* 0x0000009496157210 */ /* 0x000fe40007f5e0ff */
[----:B------:R-:W-:-:S03]  /*2860*/  FFMA R22, R121, R136, R22 ;  /* 0x0000008879167223 */ /* 0x000fc60000000016 */
[----:B------:R-:W-:Y:S01]  /*2870*/  IMAD.X R150, R149, 0x1, R151, P2 ;  /* 0x0000000195967824 */ /* 0x000fe200010e0697 */
[C---:B------:R-:W-:Y:S02]  /*2880*/  LEA R120, P2, R21.reuse, R12, 0x1 ;  /* 0x0000000c15787211 */ /* 0x040fe400078408ff */
[----:B------:R-:W-:Y:S02]  /*2890*/  F2FP.F16.F32.PACK_AB R22, RZ, R22 ;  /* 0x00000016ff16723e */ /* 0x000fe400000000ff */
[----:B------:R-:W-:-:S03]  /*28a0*/  LEA.HI.X R121, R21, R13, R150, 0x1, P2 ;  /* 0x0000000d15797211 */ /* 0x000fc600010f0c96 */
[----:B------:R0:W-:Y:S04]  /*28b0*/  @P3 STG.E.U16 desc[UR36][R8.64+0x2], R22 ;  /* 0x0000021608003986 */ /* 0x0001e8000c101524 */
[----:B------:R-:W2:Y:S01]  /*28c0*/  @P1 LDG.E.LTC128B.U16 R19, desc[UR36][R120.64] ;  /* 0x0000002478131981 */ /* 0x000ea2000c1e1520 */
[----:B------:R-:W-:Y:S01]  /*28d0*/  IADD3 R10, P2, P3, R10, R148, R14 ;  /* 0x000000940a0a7210 */ /* 0x000fe20007b5e00e */
[----:B------:R-:W-:Y:S01]  /*28e0*/  BSSY B1, `(.L_x_37) ;  /* 0x0000011000017945 */ /* 0x000fe20003800000 */
[----:B------:R-:W-:Y:S02]  /*28f0*/  SHF.L.U64.HI R5, R4, 0x4, R5 ;  /* 0x0000000404057819 */ /* 0x000fe40000010205 */
[----:B------:R-:W-:Y:S02]  /*2900*/  IADD3.X R11, R11, R149, R15, P2, P3 ;  /* 0x000000950b0b7210 */ /* 0x000fe400017e640f */
[----:B------:R-:W-:Y:S01]  /*2910*/  ISETP.GT.AND P0, PT, R3, 0x8, P0 ;  /* 0x000000080300780c */ /* 0x000fe20000704270 */
[----:B------:R-:W-:Y:S01]  /*2920*/  IMAD.WIDE.U32 R20, R2, R20, R10 ;  /* 0x0000001402147225 */ /* 0x000fe200078e000a */
[----:B------:R-:W-:-:S03]  /*2930*/  LEA R10, P2, R4, R8, 0x4 ;  /* 0x00000008040a7211 */ /* 0x000fc600078420ff */
[----:B------:R-:W-:Y:S01]  /*2940*/  IMAD.IADD R2, R157, 0x1, R21 ;  /* 0x000000019d027824 */ /* 0x000fe200078e0215 */
[----:B------:R-:W-:Y:S01]  /*2950*/  LEA R4, P3, R20, R12, 0x1 ;  /* 0x0000000c14047211 */ /* 0x000fe200078608ff */
[----:B------:R-:W-:-:S03]  /*2960*/  IMAD.X R11, R5, 0x1, R9, P2 ;  /* 0x00000001050b7824 */ /* 0x000fc600010e0609 */
[----:B------:R-:W-:Y:S01]  /*2970*/  LEA.HI.X R5, R20, R13, R2, 0x1, P3 ;  /* 0x0000000d14057211 */ /* 0x000fe200018f0c02 */
[----:B--2---:R-:W-:-:S05]  /*2980*/  HADD2.F32 R14, -RZ, R19.H0_H0 ;  /* 0x20000013ff0e7230 */ /* 0x004fca0000004100 */
[----:B------:R-:W-:-:S04]  /*2990*/  FMUL R15, R14, R137 ;  /* 0x000000890e0f7220 */ /* 0x000fc80000400000 */
[----:B------:R-:W-:-:S05]  /*29a0*/  FFMA R15, R122, R136, R15 ;  /* 0x000000887a0f7223 */ /* 0x000fca000000000f */
[----:B------:R-:W-:-:S05]  /*29b0*/  F2FP.F16.F32.PACK_AB R15, RZ, R15 ;  /* 0x0000000fff0f723e */ /* 0x000fca00000000ff */
[----:B------:R0:W-:Y:S01]  /*29c0*/  @P1 STG.E.U16 desc[UR36][R10.64], R15 ;  /* 0x0000000f0a001986 */ /* 0x0001e2000c101524 */
[----:B------:R-:W-:Y:S05]  /*29d0*/  @!P0 BRA `(.L_x_38) ;  /* 0x0000000000048947 */ /* 0x000fea0003800000 */
[----:B------:R2:W5:Y:S02]  /*29e0*/  LDG.E.LTC128B.U16 R19, desc[UR36][R4.64+0x2] ;  /* 0x0000022404137981 */ /* 0x000564000c1e1520 */
.L_x_38:
[----:B------:R-:W-:Y:S05]  /*29f0*/  BSYNC B1 ;  /* 0x0000000000017941 */ /* 0x000fea0003800000 */
.L_x_37:
[----:B-----5:R-:W-:Y:S01]  /*2a00*/  HADD2.F32 R2, -RZ, R19.H0_H0 ;  /* 0x20000013ff027230 */ /* 0x020fe20000004100 */
[----:B------:R-:W-:Y:S01]  /*2a10*/  ISETP.GT.AND P1, PT, R0, 0x8, PT ;  /* 0x000000080000780c */ /* 0x000fe20003f24270 */
[----:B------:R-:W-:Y:S03]  /*2a20*/  BSSY B1, `(.L_x_39) ;  /* 0x0000008000017945 */ /* 0x000fe60003800000 */
[----:B------:R-:W-:Y:S01]  /*2a30*/  FMUL R2, R2, R137 ;  /* 0x0000008902027220 */ /* 0x000fe20000400000 */
[----:B------:R-:W-:-:S03]  /*2a40*/  ISETP.GT.AND P2, PT, R3, RZ, P1 ;  /* 0x000000ff0300720c */ /* 0x000fc60000f44270 */
[----:B------:R-:W-:-:S05]  /*2a50*/  FFMA R2, R123, R136, R2 ;  /* 0x000000887b027223 */ /* 0x000fca0000000002 */
[----:B------:R-:W-:-:S05]  /*2a60*/  F2FP.F16.F32.PACK_AB R2, RZ, R2 ;  /* 0x00000002ff02723e */ /* 0x000fca00000000ff */
[----:B------:R3:W-:Y:S01]  /*2a70*/  @P0 STG.E.U16 desc[UR36][R10.64+0x2], R2 ;  /* 0x000002020a000986 */ /* 0x0007e2000c101524 */
[----:B------:R-:W-:Y:S05]  /*2a80*/  @!P2 BRA `(.L_x_40) ;  /* 0x000000000004a947 */ /* 0x000fea0003800000 */
[----:B------:R4:W5:Y:S02]  /*2a90*/  LDG.E.LTC128B.U16 R19, desc[UR36][R6.64+0x10] ;  /* 0x0000102406137981 */ /* 0x000964000c1e1520 */
.L_x_40:
[----:B------:R-:W-:Y:S05]  /*2aa0*/  BSYNC B1 ;  /* 0x0000000000017941 */ /* 0x000fea0003800000 */
.L_x_39:
[----:B---3-5:R-:W-:Y:S01]  /*2ab0*/  HADD2.F32 R2, -RZ, R19.H0_H0 ;  /* 0x20000013ff027230 */ /* 0x028fe20000004100 */
        /* <DEDUP_REMOVED lines=9> */
.L_x_42:
[----:B------:R-:W-:Y:S05]  /*2b50*/  BSYNC B1 ;  /* 0x0000000000017941 */ /* 0x000fea0003800000 */
.L_x_41:
[----:B-----5:R-:W-:Y:S01]  /*2b60*/  HADD2.F32 R2, -RZ, R19.H0_H0 ;  /* 0x20000013ff027230 */ /* 0x020fe20000004100 */
[----:B------:R-:W-:Y:S01]  /*2b70*/  ISETP.GT.AND P1, PT, R3, 0x8, P1 ;  /* 0x000000080300780c */ /* 0x000fe20000f24270 */
[----:B------:R-:W-:Y:S03]  /*2b80*/  BSSY B1, `(.L_x_43) ;  /* 0x0000007000017945 */ /* 0x000fe60003800000 */
[----:B------:R-:W-:-:S04]  /*2b90*/  FMUL R2, R2, R137 ;  /* 0x0000008902027220 */ /* 0x000fc80000400000 */
[----:B------:R-:W-:-:S05]  /*2ba0*/  FFMA R2, R125, R136, R2 ;  /* 0x000000887d027223 */ /* 0x000fca0000000002 */
[----:B------:R-:W-:-:S05]  /*2bb0*/  F2FP.F16.F32.PACK_AB R2, RZ, R2 ;  /* 0x00000002ff02723e */ /* 0x000fca00000000ff */
[----:B------:R0:W-:Y:S01]  /*2bc0*/  @P3 STG.E.U16 desc[UR36][R8.64+0x12], R2 ;  /* 0x0000120208003986 */ /* 0x0001e2000c101524 */
[----:B------:R-:W-:Y:S05]  /*2bd0*/  @!P1 BRA `(.L_x_44) ;  /* 0x0000000000049947 */ /* 0x000fea0003800000 */
[----:B------:R0:W5:Y:S02]  /*2be0*/  LDG.E.LTC128B.U16 R19, desc[UR36][R4.64+0x10] ;  /* 0x0000102404137981 */ /* 0x000164000c1e1520 */
.L_x_44:
[----:B------:R-:W-:Y:S05]  /*2bf0*/  BSYNC B1 ;  /* 0x0000000000017941 */ /* 0x000fea0003800000 */
.L_x_43:
[----:B0----5:R-:W-:Y:S01]  /*2c00*/  HADD2.F32 R2, -RZ, R19.H0_H0 ;  /* 0x20000013ff027230 */ /* 0x021fe20000004100 */
[----:B------:R-:W-:Y:S01]  /*2c10*/  ISETP.GT.AND P0, PT, R3, 0x8, P0 ;  /* 0x000000080300780c */ /* 0x000fe20000704270 */
[----:B------:R-:W-:Y:S03]  /*2c20*/  BSSY B1, `(.L_x_45) ;  /* 0x0000007000017945 */ /* 0x000fe60003800000 */
[----:B---3--:R-:W-:-:S04]  /*2c30*/  FMUL R13, R2, R137 ;  /* 0x00000089020d7220 */ /* 0x008fc80000400000 */
[----:B------:R-:W-:-:S05]  /*2c40*/  FFMA R13, R126, R136, R13 ;  /* 0x000000887e0d7223 */ /* 0x000fca000000000d */
[----:B------:R-:W-:-:S05]  /*2c50*/  F2FP.F16.F32.PACK_AB R13, RZ, R13 ;  /* 0x0000000dff0d723e */ /* 0x000fca00000000ff */
[----:B------:R0:W-:Y:S01]  /*2c60*/  @P1 STG.E.U16 desc[UR36][R10.64+0x10], R13 ;  /* 0x0000100d0a001986 */ /* 0x0001e2000c101524 */
[----:B------:R-:W-:Y:S05]  /*2c70*/  @!P0 BRA `(.L_x_46) ;  /* 0x0000000000048947 */ /* 0x000fea0003800000 */
[----:B------:R3:W5:Y:S02]  /*2c80*/  LDG.E.LTC128B.U16 R19, desc[UR36][R4.64+0x12] ;  /* 0x0000122404137981 */ /* 0x000764000c1e1520 */
.L_x_46:
[----:B------:R-:W-:Y:S05]  /*2c90*/  BSYNC B1 ;  /* 0x0000000000017941 */ /* 0x000fea0003800000 */
.L_x_45:
        /* <DEDUP_REMOVED lines=10> */
.L_x_48:
[----:B------:R-:W-:Y:S05]  /*2d40*/  BSYNC B1 ;  /* 0x0000000000017941 */ /* 0x000fea0003800000 */
.L_x_47:
[----:B0----5:R-:W-:Y:S01]  /*2d50*/  HADD2.F32 R2, -RZ, R19.H0_H0 ;  /* 0x20000013ff027230 */ /* 0x021fe20000004100 */
        /* <DEDUP_REMOVED lines=9> */
.L_x_50:
[----:B------:R-:W-:Y:S05]  /*2df0*/  BSYNC B1 ;  /* 0x0000000000017941 */ /* 0x000fea0003800000 */
.L_x_49:
        /* <DEDUP_REMOVED lines=9> */
.L_x_52:
[----:B------:R-:W-:Y:S05]  /*2e90*/  BSYNC B1 ;  /* 0x0000000000017941 */ /* 0x000fea0003800000 */
.L_x_51:
[----:B0----5:R-:W-:Y:S01]  /*2ea0*/  HADD2.F32 R2, -RZ, R19.H0_H0 ;  /* 0x20000013ff027230 */ /* 0x021fe20000004100 */
        /* <DEDUP_REMOVED lines=8> */
.L_x_54:
[----:B------:R-:W-:Y:S05]  /*2f30*/  BSYNC B1 ;  /* 0x0000000000017941 */ /* 0x000fea0003800000 */
.L_x_53:
        /* <DEDUP_REMOVED lines=10> */
.L_x_56:
[----:B------:R-:W-:Y:S05]  /*2fe0*/  BSYNC B1 ;  /* 0x0000000000017941 */ /* 0x000fea0003800000 */
.L_x_55:
        /* <DEDUP_REMOVED lines=10> */
.L_x_58:
[----:B------:R-:W-:Y:S05]  /*3090*/  BSYNC B1 ;  /* 0x0000000000017941 */ /* 0x000fea0003800000 */
.L_x_57:
        /* <DEDUP_REMOVED lines=9> */
.L_x_60:
[----:B------:R-:W-:Y:S05]  /*3130*/  BSYNC B1 ;  /* 0x0000000000017941 */ /* 0x000fea0003800000 */
.L_x_59:
        /* <DEDUP_REMOVED lines=9> */
.L_x_62:
[----:B------:R-:W-:Y:S05]  /*31d0*/  BSYNC B1 ;  /* 0x0000000000017941 */ /* 0x000fea0003800000 */
.L_x_61:
        /* <DEDUP_REMOVED lines=10> */
.L_x_64:
[----:B------:R-:W-:Y:S05]  /*3280*/  BSYNC B1 ;  /* 0x0000000000017941 */ /* 0x000fea0003800000 */
.L_x_63:
        /* <DEDUP_REMOVED lines=10> */
.L_x_66:
[----:B------:R-:W-:Y:S05]  /*3330*/  BSYNC B1 ;  /* 0x0000000000017941 */ /* 0x000fea0003800000 */
.L_x_65:
        /* <DEDUP_REMOVED lines=9> */
.L_x_68:
[----:B------:R-:W-:Y:S05]  /*33d0*/  BSYNC B1 ;  /* 0x0000000000017941 */ /* 0x000fea0003800000 */
.L_x_67:
        /* <DEDUP_REMOVED lines=9> */
.L_x_70:
[----:B------:R-:W-:Y:S05]  /*3470*/  BSYNC B1 ;  /* 0x0000000000017941 */ /* 0x000fea0003800000 */
.L_x_69:
        /* <DEDUP_REMOVED lines=10> */
.L_x_72:
[----:B------:R-:W-:Y:S05]  /*3520*/  BSYNC B1 ;  /* 0x0000000000017941 */ /* 0x000fea0003800000 */
.L_x_71:
        /* <DEDUP_REMOVED lines=10> */
.L_x_74:
[----:B------:R-:W-:Y:S05]  /*35d0*/  BSYNC B1 ;  /* 0x0000000000017941 */ /* 0x000fea0003800000 */
.L_x_73:
        /* <DEDUP_REMOVED lines=9> */
.L_x_76:
[----:B------:R-:W-:Y:S05]  /*3670*/  BSYNC B1 ;  /* 0x0000000000017941 */ /* 0x000fea0003800000 */
.L_x_75:
        /* <DEDUP_REMOVED lines=9> */
.L_x_78:
[----:B------:R-:W-:Y:S05]  /*3710*/  BSYNC B1 ;  /* 0x0000000000017941 */ /* 0x000fea0003800000 */
.L_x_77:
        /* <DEDUP_REMOVED lines=10> */
.L_x_80:
[----:B------:R-:W-:Y:S05]  /*37c0*/  BSYNC B1 ;  /* 0x0000000000017941 */ /* 0x000fea0003800000 */
.L_x_79:
        /* <DEDUP_REMOVED lines=10> */
.L_x_82:
[----:B------:R-:W-:Y:S05]  /*3870*/  BSYNC B1 ;  /* 0x0000000000017941 */ /* 0x000fea0003800000 */
.L_x_81:
        /* <DEDUP_REMOVED lines=9> */
.L_x_84:
[----:B------:R-:W-:Y:S05]  /*3910*/  BSYNC B1 ;  /* 0x0000000000017941 */ /* 0x000fea0003800000 */
.L_x_83:
        /* <DEDUP_REMOVED lines=9> */
.L_x_86:
[----:B------:R-:W-:Y:S05]  /*39b0*/  BSYNC B1 ;  /* 0x0000000000017941 */ /* 0x000fea0003800000 */
.L_x_85:
        /* <DEDUP_REMOVED lines=10> */
.L_x_88:
[----:B------:R-:W-:Y:S05]  /*3a60*/  BSYNC B1 ;  /* 0x0000000000017941 */ /* 0x000fea0003800000 */
.L_x_87:
        /* <DEDUP_REMOVED lines=10> */
.L_x_90:
[----:B------:R-:W-:Y:S05]  /*3b10*/  BSYNC B1 ;  /* 0x0000000000017941 */ /* 0x000fea0003800000 */
.L_x_89:
        /* <DEDUP_REMOVED lines=9> */
.L_x_92:
[----:B------:R-:W-:Y:S05]  /*3bb0*/  BSYNC B1 ;  /* 0x0000000000017941 */ /* 0x000fea0003800000 */
.L_x_91:
        /* <DEDUP_REMOVED lines=9> */
.L_x_94:
[----:B------:R-:W-:Y:S05]  /*3c50*/  BSYNC B1 ;  /* 0x0000000000017941 */ /* 0x000fea0003800000 */
.L_x_93:
        /* <DEDUP_REMOVED lines=10> */
.L_x_96:
[----:B------:R-:W-:Y:S05]  /*3d00*/  BSYNC B1 ;  /* 0x0000000000017941 */ /* 0x000fea0003800000 */
.L_x_95:
        /* <DEDUP_REMOVED lines=10> */
.L_x_98:
[----:B------:R-:W-:Y:S05]  /*3db0*/  BSYNC B1 ;  /* 0x0000000000017941 */ /* 0x000fea0003800000 */
.L_x_97:
        /* <DEDUP_REMOVED lines=9> */
.L_x_100:
[----:B------:R-:W-:Y:S05]  /*3e50*/  BSYNC B1 ;  /* 0x0000000000017941 */ /* 0x000fea0003800000 */
.L_x_99:
        /* <DEDUP_REMOVED lines=9> */
.L_x_102:
[----:B------:R-:W-:Y:S05]  /*3ef0*/  BSYNC B1 ;  /* 0x0000000000017941 */ /* 0x000fea0003800000 */
.L_x_101:
        /* <DEDUP_REMOVED lines=10> */
.L_x_104:
[----:B------:R-:W-:Y:S05]  /*3fa0*/  BSYNC B1 ;  /* 0x0000000000017941 */ /* 0x000fea0003800000 */
.L_x_103:
        /* <DEDUP_REMOVED lines=10> */
.L_x_106:
[----:B------:R-:W-:Y:S05]  /*4050*/  BSYNC B1 ;  /* 0x0000000000017941 */ /* 0x000fea0003800000 */
.L_x_105:
        /* <DEDUP_REMOVED lines=9> */
.L_x_108:
[----:B------:R-:W-:Y:S05]  /*40f0*/  BSYNC B1 ;  /* 0x0000000000017941 */ /* 0x000fea0003800000 */
.L_x_107:
        /* <DEDUP_REMOVED lines=9> */
.L_x_110:
[----:B------:R-:W-:Y:S05]  /*4190*/  BSYNC B1 ;  /* 0x0000000000017941 */ /* 0x000fea0003800000 */
.L_x_109:
        /* <DEDUP_REMOVED lines=10> */
.L_x_112:
[----:B------:R-:W-:Y:S05]  /*4240*/  BSYNC B1 ;  /* 0x0000000000017941 */ /* 0x000fea0003800000 */
.L_x_111:
        /* <DEDUP_REMOVED lines=10> */
.L_x_114:
[----:B------:R-:W-:Y:S05]  /*42f0*/  BSYNC B1 ;  /* 0x0000000000017941 */ /* 0x000fea0003800000 */
.L_x_113:
        /* <DEDUP_REMOVED lines=9> */
.L_x_116:
[----:B------:R-:W-:Y:S05]  /*4390*/  BSYNC B1 ;  /* 0x0000000000017941 */ /* 0x000fea0003800000 */
.L_x_115:
        /* <DEDUP_REMOVED lines=9> */
.L_x_118:
[----:B------:R-:W-:Y:S05]  /*4430*/  BSYNC B1 ;  /* 0x0000000000017941 */ /* 0x000fea0003800000 */
.L_x_117:
        /* <DEDUP_REMOVED lines=10> */
.L_x_120:
[----:B------:R-:W-:Y:S05]  /*44e0*/  BSYNC B1 ;  /* 0x0000000000017941 */ /* 0x000fea0003800000 */
.L_x_119:
        /* <DEDUP_REMOVED lines=10> */
.L_x_122:
[----:B------:R-:W-:Y:S05]  /*4590*/  BSYNC B1 ;  /* 0x0000000000017941 */ /* 0x000fea0003800000 */
.L_x_121:
        /* <DEDUP_REMOVED lines=9> */
.L_x_124:
[----:B------:R-:W-:Y:S05]  /*4630*/  BSYNC B1 ;  /* 0x0000000000017941 */ /* 0x000fea0003800000 */
.L_x_123:
        /* <DEDUP_REMOVED lines=9> */
.L_x_126:
[----:B------:R-:W-:Y:S05]  /*46d0*/  BSYNC B1 ;  /* 0x0000000000017941 */ /* 0x000fea0003800000 */
.L_x_125:
        /* <DEDUP_REMOVED lines=10> */
.L_x_128:
[----:B------:R-:W-:Y:S05]  /*4780*/  BSYNC B1 ;  /* 0x0000000000017941 */ /* 0x000fea0003800000 */
.L_x_127:
        /* <DEDUP_REMOVED lines=10> */
.L_x_130:
[----:B------:R-:W-:Y:S05]  /*4830*/  BSYNC B1 ;  /* 0x0000000000017941 */ /* 0x000fea0003800000 */
.L_x_129:
        /* <DEDUP_REMOVED lines=9> */
.L_x_132:
[----:B------:R-:W-:Y:S05]  /*48d0*/  BSYNC B1 ;  /* 0x0000000000017941 */ /* 0x000fea0003800000 */
.L_x_131:
        /* <DEDUP_REMOVED lines=9> */
.L_x_134:
[----:B------:R-:W-:Y:S05]  /*4970*/  BSYNC B1 ;  /* 0x0000000000017941 */ /* 0x000fea0003800000 */
.L_x_133:
        /* <DEDUP_REMOVED lines=10> */
.L_x_136:
[----:B------:R-:W-:Y:S05]  /*4a20*/  BSYNC B1 ;  /* 0x0000000000017941 */ /* 0x000fea0003800000 */
.L_x_135:
        /* <DEDUP_REMOVED lines=10> */
.L_x_138:
[----:B------:R-:W-:Y:S05]  /*4ad0*/  BSYNC B1 ;  /* 0x0000000000017941 */ /* 0x000fea0003800000 */
.L_x_137:
        /* <DEDUP_REMOVED lines=9> */
.L_x_140:
[----:B------:R-:W-:Y:S05]  /*4b70*/  BSYNC B1 ;  /* 0x0000000000017941 */ /* 0x000fea0003800000 */
.L_x_139:
        /* <DEDUP_REMOVED lines=9> */
.L_x_142:
[----:B------:R-:W-:Y:S05]  /*4c10*/  BSYNC B1 ;  /* 0x0000000000017941 */ /* 0x000fea0003800000 */
.L_x_141:
        /* <DEDUP_REMOVED lines=10> */
.L_x_144:
[----:B------:R-:W-:Y:S05]  /*4cc0*/  BSYNC B1 ;  /* 0x0000000000017941 */ /* 0x000fea0003800000 */
.L_x_143:
        /* <DEDUP_REMOVED lines=10> */
.L_x_146:
[----:B------:R-:W-:Y:S05]  /*4d70*/  BSYNC B1 ;  /* 0x0000000000017941 */ /* 0x000fea0003800000 */
.L_x_145:
        /* <DEDUP_REMOVED lines=9> */
.L_x_148:
[----:B------:R-:W-:Y:S05]  /*4e10*/  BSYNC B1 ;  /* 0x0000000000017941 */ /* 0x000fea0003800000 */
.L_x_147:
        /* <DEDUP_REMOVED lines=9> */
.L_x_150:
[----:B------:R-:W-:Y:S05]  /*4eb0*/  BSYNC B1 ;  /* 0x0000000000017941 */ /* 0x000fea0003800000 */
.L_x_149:
        /* <DEDUP_REMOVED lines=10> */
.L_x_152:
[----:B------:R-:W-:Y:S05]  /*4f60*/  BSYNC B1 ;  /* 0x0000000000017941 */ /* 0x000fea0003800000 */
.L_x_151:
        /* <DEDUP_REMOVED lines=10> */
.L_x_154:
[----:B------:R-:W-:Y:S05]  /*5010*/  BSYNC B1 ;  /* 0x0000000000017941 */ /* 0x000fea0003800000 */
.L_x_153:
        /* <DEDUP_REMOVED lines=9> */
.L_x_156:
[----:B------:R-:W-:Y:S05]  /*50b0*/  BSYNC B1 ;  /* 0x0000000000017941 */ /* 0x000fea0003800000 */
.L_x_155:
        /* <DEDUP_REMOVED lines=9> */
.L_x_158:
[----:B------:R-:W-:Y:S05]  /*5150*/  BSYNC B1 ;  /* 0x0000000000017941 */ /* 0x000fea0003800000 */
.L_x_157:
        /* <DEDUP_REMOVED lines=10> */
.L_x_160:
[----:B------:R-:W-:Y:S05]  /*5200*/  BSYNC B1 ;  /* 0x0000000000017941 */ /* 0x000fea0003800000 */
.L_x_159:
        /* <DEDUP_REMOVED lines=10> */
.L_x_162:
[----:B------:R-:W-:Y:S05]  /*52b0*/  BSYNC B1 ;  /* 0x0000000000017941 */ /* 0x000fea0003800000 */
.L_x_161:
        /* <DEDUP_REMOVED lines=9> */
.L_x_164:
[----:B------:R-:W-:Y:S05]  /*5350*/  BSYNC B1 ;  /* 0x0000000000017941 */ /* 0x000fea0003800000 */
.L_x_163:
        /* <DEDUP_REMOVED lines=9> */
.L_x_166:
[----:B------:R-:W-:Y:S05]  /*53f0*/  BSYNC B1 ;  /* 0x0000000000017941 */ /* 0x000fea0003800000 */
.L_x_165:
        /* <DEDUP_REMOVED lines=10> */
.L_x_168:
[----:B------:R-:W-:Y:S05]  /*54a0*/  BSYNC B1 ;  /* 0x0000000000017941 */ /* 0x000fea0003800000 */
.L_x_167:
        /* <DEDUP_REMOVED lines=10> */
.L_x_170:
[----:B------:R-:W-:Y:S05]  /*5550*/  BSYNC B1 ;  /* 0x0000000000017941 */ /* 0x000fea0003800000 */
.L_x_169:
        /* <DEDUP_REMOVED lines=9> */
.L_x_172:
[----:B------:R-:W-:Y:S05]  /*55f0*/  BSYNC B1 ;  /* 0x0000000000017941 */ /* 0x000fea0003800000 */
.L_x_171:
        /* <DEDUP_REMOVED lines=9> */
.L_x_174:
[----:B------:R-:W-:Y:S05]  /*5690*/  BSYNC B1 ;  /* 0x0000000000017941 */ /* 0x000fea0003800000 */
.L_x_173:
        /* <DEDUP_REMOVED lines=10> */
.L_x_176:
[----:B------:R-:W-:Y:S05]  /*5740*/  BSYNC B1 ;  /* 0x0000000000017941 */ /* 0x000fea0003800000 */
.L_x_175:
        /* <DEDUP_REMOVED lines=10> */
.L_x_178:
[----:B------:R-:W-:Y:S05]  /*57f0*/  BSYNC B1 ;  /* 0x0000000000017941 */ /* 0x000fea0003800000 */
.L_x_177:
        /* <DEDUP_REMOVED lines=9> */
.L_x_180:
[----:B------:R-:W-:Y:S05]  /*5890*/  BSYNC B1 ;  /* 0x0000000000017941 */ /* 0x000fea0003800000 */
.L_x_179:
        /* <DEDUP_REMOVED lines=9> */
.L_x_182:
[----:B------:R-:W-:Y:S05]  /*5930*/  BSYNC B1 ;  /* 0x0000000000017941 */ /* 0x000fea0003800000 */
.L_x_181:
        /* <DEDUP_REMOVED lines=10> */
.L_x_184:
[----:B------:R-:W-:Y:S05]  /*59e0*/  BSYNC B1 ;  /* 0x0000000000017941 */ /* 0x000fea0003800000 */
.L_x_183:
        /* <DEDUP_REMOVED lines=10> */
.L_x_186:
[----:B------:R-:W-:Y:S05]  /*5a90*/  BSYNC B1 ;  /* 0x0000000000017941 */ /* 0x000fea0003800000 */
.L_x_185:
        /* <DEDUP_REMOVED lines=9> */
.L_x_188:
[----:B------:R-:W-:Y:S05]  /*5b30*/  BSYNC B1 ;  /* 0x0000000000017941 */ /* 0x000fea0003800000 */
.L_x_187:
        /* <DEDUP_REMOVED lines=9> */
.L_x_190:
[----:B------:R-:W-:Y:S05]  /*5bd0*/  BSYNC B1 ;  /* 0x0000000000017941 */ /* 0x000fea0003800000 */
.L_x_189:
        /* <DEDUP_REMOVED lines=10> */
.L_x_192:
[----:B------:R-:W-:Y:S05]  /*5c80*/  BSYNC B1 ;  /* 0x0000000000017941 */ /* 0x000fea0003800000 */
.L_x_191:
        /* <DEDUP_REMOVED lines=10> */
.L_x_194:
[----:B------:R-:W-:Y:S05]  /*5d30*/  BSYNC B1 ;  /* 0x0000000000017941 */ /* 0x000fea0003800000 */
.L_x_193:
        /* <DEDUP_REMOVED lines=9> */
.L_x_196:
[----:B------:R-:W-:Y:S05]  /*5dd0*/  BSYNC B1 ;  /* 0x0000000000017941 */ /* 0x000fea0003800000 */
.L_x_195:
        /* <DEDUP_REMOVED lines=9> */
.L_x_198:
[----:B------:R-:W-:Y:S05]  /*5e70*/  BSYNC B1 ;  /* 0x0000000000017941 */ /* 0x000fea0003800000 */
.L_x_197:
        /* <DEDUP_REMOVED lines=10> */
.L_x_200:
[----:B------:R-:W-:Y:S05]  /*5f20*/  BSYNC B1 ;  /* 0x0000000000017941 */ /* 0x000fea0003800000 */
.L_x_199:
        /* <DEDUP_REMOVED lines=10> */
.L_x_202:
[----:B------:R-:W-:Y:S05]  /*5fd0*/  BSYNC B1 ;  /* 0x0000000000017941 */ /* 0x000fea0003800000 */
.L_x_201:
        /* <DEDUP_REMOVED lines=9> */
.L_x_204:
[----:B------:R-:W-:Y:S05]  /*6070*/  BSYNC B1 ;  /* 0x0000000000017941 */ /* 0x000fea0003800000 */
.L_x_203:
        /* <DEDUP_REMOVED lines=9> */
.L_x_206:
[----:B------:R-:W-:Y:S05]  /*6110*/  BSYNC B1 ;  /* 0x0000000000017941 */ /* 0x000fea0003800000 */
.L_x_205:
        /* <DEDUP_REMOVED lines=10> */
.L_x_208:
[----:B------:R-:W-:Y:S05]  /*61c0*/  BSYNC B1 ;  /* 0x0000000000017941 */ /* 0x000fea0003800000 */
.L_x_207:
        /* <DEDUP_REMOVED lines=10> */
.L_x_210:
[----:B------:R-:W-:Y:S05]  /*6270*/  BSYNC B1 ;  /* 0x0000000000017941 */ /* 0x000fea0003800000 */
.L_x_209:
        /* <DEDUP_REMOVED lines=9> */
.L_x_212:
[----:B------:R-:W-:Y:S05]  /*6310*/  BSYNC B1 ;  /* 0x0000000000017941 */ /* 0x000fea0003800000 */
.L_x_211:
        /* <DEDUP_REMOVED lines=9> */
.L_x_214:
[----:B------:R-:W-:Y:S05]  /*63b0*/  BSYNC B1 ;  /* 0x0000000000017941 */ /* 0x000fea0003800000 */
.L_x_213:
        /* <DEDUP_REMOVED lines=10> */
.L_x_216:
[----:B------:R-:W-:Y:S05]  /*6460*/  BSYNC B1 ;  /* 0x0000000000017941 */ /* 0x000fea0003800000 */
.L_x_215:
        /* <DEDUP_REMOVED lines=10> */
.L_x_218:
[----:B------:R-:W-:Y:S05]  /*6510*/  BSYNC B1 ;  /* 0x0000000000017941 */ /* 0x000fea0003800000 */
.L_x_217:
        /* <DEDUP_REMOVED lines=9> */
.L_x_220:
[----:B------:R-:W-:Y:S05]  /*65b0*/  BSYNC B1 ;  /* 0x0000000000017941 */ /* 0x000fea0003800000 */
.L_x_219:
        /* <DEDUP_REMOVED lines=9> */
.L_x_222:
[----:B------:R-:W-:Y:S05]  /*6650*/  BSYNC B1 ;  /* 0x0000000000017941 */ /* 0x000fea0003800000 */
.L_x_221:
        /* <DEDUP_REMOVED lines=10> */
.L_x_224:
[----:B------:R-:W-:Y:S05]  /*6700*/  BSYNC B1 ;  /* 0x0000000000017941 */ /* 0x000fea0003800000 */
.L_x_223:
        /* <DEDUP_REMOVED lines=10> */
.L_x_226:
[----:B------:R-:W-:Y:S05]  /*67b0*/  BSYNC B1 ;  /* 0x0000000000017941 */ /* 0x000fea0003800000 */
.L_x_225:
        /* <DEDUP_REMOVED lines=9> */
.L_x_228:
[----:B------:R-:W-:Y:S05]  /*6850*/  BSYNC B1 ;  /* 0x0000000000017941 */ /* 0x000fea0003800000 */
.L_x_227:
        /* <DEDUP_REMOVED lines=9> */
.L_x_230:
[----:B------:R-:W-:Y:S05]  /*68f0*/  BSYNC B1 ;  /* 0x0000000000017941 */ /* 0x000fea0003800000 */
.L_x_229:
        /* <DEDUP_REMOVED lines=10> */
.L_x_232:
[----:B------:R-:W-:Y:S05]  /*69a0*/  BSYNC B1 ;  /* 0x0000000000017941 */ /* 0x000fea0003800000 */
.L_x_231:
        /* <DEDUP_REMOVED lines=10> */
.L_x_234:
[----:B------:R-:W-:Y:S05]  /*6a50*/  BSYNC B1 ;  /* 0x0000000000017941 */ /* 0x000fea0003800000 */
.L_x_233:
        /* <DEDUP_REMOVED lines=9> */
.L_x_236:
[----:B------:R-:W-:Y:S05]  /*6af0*/  BSYNC B1 ;  /* 0x0000000000017941 */ /* 0x000fea0003800000 */
.L_x_235:
        /* <DEDUP_REMOVED lines=9> */
.L_x_238:
[----:B------:R-:W-:Y:S05]  /*6b90*/  BSYNC B1 ;  /* 0x0000000000017941 */ /* 0x000fea0003800000 */
.L_x_237:
        /* <DEDUP_REMOVED lines=10> */
.L_x_240:
[----:B------:R-:W-:Y:S05]  /*6c40*/  BSYNC B1 ;  /* 0x0000000000017941 */ /* 0x000fea0003800000 */
.L_x_239:
        /* <DEDUP_REMOVED lines=10> */
.L_x_242:
[----:B------:R-:W-:Y:S05]  /*6cf0*/  BSYNC B1 ;  /* 0x0000000000017941 */ /* 0x000fea0003800000 */
.L_x_241:
        /* <DEDUP_REMOVED lines=9> */
.L_x_244:
[----:B------:R-:W-:Y:S05]  /*6d90*/  BSYNC B1 ;  /* 0x0000000000017941 */ /* 0x000fea0003800000 */
.L_x_243:
        /* <DEDUP_REMOVED lines=9> */
.L_x_246:
[----:B------:R-:W-:Y:S05]  /*6e30*/  BSYNC B1 ;  /* 0x0000000000017941 */ /* 0x000fea0003800000 */
.L_x_245:
        /* <DEDUP_REMOVED lines=10> */
.L_x_248:
[----:B------:R-:W-:Y:S05]  /*6ee0*/  BSYNC B1 ;  /* 0x0000000000017941 */ /* 0x000fea0003800000 */
.L_x_247:
        /* <DEDUP_REMOVED lines=10> */
.L_x_250:
[----:B------:R-:W-:Y:S05]  /*6f90*/  BSYNC B1 ;  /* 0x0000000000017941 */ /* 0x000fea0003800000 */
.L_x_249:
        /* <DEDUP_REMOVED lines=9> */
.L_x_252:
[----:B------:R-:W-:Y:S05]  /*7030*/  BSYNC B1 ;  /* 0x0000000000017941 */ /* 0x000fea0003800000 */
.L_x_251:
[----:B0----5:R-:W-:Y:S01]  /*7040*/  HADD2.F32 R0, -RZ, R19.H0_H0 ;  /* 0x20000013ff007230 */ /* 0x021fe20000004100 */
[----:B------:R-:W-:Y:S01]  /*7050*/  ISETP.GT.AND P0, PT, R3, 0x8, P0 ;  /* 0x000000080300780c */ /* 0x000fe20000704270 */
[----:B-1--4-:R-:W-:Y:S01]  /*7060*/  @P1 IMAD.MOV.U32 R6, RZ, RZ, R10 ;  /* 0x000000ffff061224 */ /* 0x012fe200078e000a */
[----:B------:R-:W-:Y:S02]  /*7070*/  BSSY B1, `(.L_x_253) ;  /* 0x0000009000017945 */ /* 0x000fe40003800000 */
[----:B------:R-:W-:-:S04]  /*7080*/  FMUL R7, R0, R137 ;  /* 0x0000008900077220 */ /* 0x000fc80000400000 */
[----:B------:R-:W-:-:S05]  /*7090*/  FFMA R7, R38, R136, R7 ;  /* 0x0000008826077223 */ /* 0x000fca0000000007 */
[----:B------:R-:W-:-:S04]  /*70a0*/  F2FP.F16.F32.PACK_AB R7, RZ, R7 ;  /* 0x00000007ff07723e */ /* 0x000fc800000000ff */
[----:B------:R-:W-:Y:S01]  /*70b0*/  PRMT R0, R7, 0x7610, R0 ;  /* 0x0000761007007816 */ /* 0x000fe20000000000 */
[----:B------:R-:W-:-:S05]  /*70c0*/  @P1 IMAD.MOV.U32 R7, RZ, RZ, R11 ;  /* 0x000000ffff071224 */ /* 0x000fca00078e000b */
[----:B------:R0:W-:Y:S01]  /*70d0*/  @P1 STG.E.U16 desc[UR36][R6.64+0x1b0], R0 ;  /* 0x0001b00006001986 */ /* 0x0001e2000c101524 */
[----:B------:R-:W-:Y:S05]  /*70e0*/  @!P0 BRA `(.L_x_254) ;  /* 0x0000000000048947 */ /* 0x000fea0003800000 */
[----:B------:R1:W5:Y:S02]  /*70f0*/  LDG.E.LTC128B.U16 R19, desc[UR36][R4.64+0x1b2] ;  /* 0x0001b22404137981 */ /* 0x000364000c1e1520 */
.L_x_254:
[----:B------:R-:W-:Y:S05]  /*7100*/  BSYNC B1 ;  /* 0x0000000000017941 */ /* 0x000fea0003800000 */
.L_x_253:
[----:B------:R-:W-:Y:S05]  /*7110*/  @!P0 BRA `(.L_x_255) ;  /* 0x0000002400d08947 */ /* 0x000fea0003800000 */
[----:B0----5:R-:W-:-:S05]  /*7120*/  HADD2.F32 R0, -RZ, R19.H0_H0 ;  /* 0x20000013ff007230 */ /* 0x021fca0000004100 */
[----:B------:R-:W-:-:S04]  /*7130*/  FMUL R0, R0, R137 ;  /* 0x0000008900007220 */ /* 0x000fc80000400000 */
[----:B------:R-:W-:-:S05]  /*7140*/  FFMA R0, R39, R136, R0 ;  /* 0x0000008827007223 */ /* 0x000fca0000000000 */
[----:B------:R-:W-:-:S05]  /*7150*/  F2FP.F16.F32.PACK_AB R0, RZ, R0 ;  /* 0x00000000ff00723e */ /* 0x000fca00000000ff */
[----:B------:R4:W-:Y:S01]  /*7160*/  STG.E.U16 desc[UR36][R10.64+0x1b2], R0 ;  /* 0x0001b2000a007986 */ /* 0x0009e2000c101524 */
[----:B------:R-:W-:Y:S05]  /*7170*/  BRA `(.L_x_255) ;  /* 0x0000002400b87947 */ /* 0x000fea0003800000 */
.L_x_34:
[----:B------:R-:W-:Y:S01]  /*7180*/  ULDC.64 UR4, c[0x0][0x5c0] ;  /* 0x0001700000047ab9 */ /* 0x000fe20000000a00 */
[----:B------:R-:W-:Y:S01]  /*7190*/  ISETP.GT.AND P3, PT, R0, 0x1, PT ;  /* 0x000000010000780c */ /* 0x000fe20003f64270 */
[-C--:B------:R-:W-:Y:S01]  /*71a0*/  FMUL R120, R120, R136.reuse ;  /* 0x0000008878787220 */ /* 0x080fe20000400000 */
[----:B------:R-:W-:Y:S01]  /*71b0*/  LEA R8, P0, R6, UR4, 0x1 ;  /* 0x0000000406087c11 */ /* 0x000fe2000f8008ff */
[-C--:B------:R-:W-:Y:S01]  /*71c0*/  FMUL R121, R121, R136.reuse ;  /* 0x0000008879797220 */ /* 0x080fe20000400000 */
[----:B------:R-:W-:Y:S01]  /*71d0*/  SHF.L.U64.HI R5, R4, 0x4, R5 ;  /* 0x0000000404057819 */ /* 0x000fe20000010205 */
[-C--:B------:R-:W-:Y:S01]  /*71e0*/  FMUL R122, R122, R136.reuse ;  /* 0x000000887a7a7220 */ /* 0x080fe20000400000 */
[----:B------:R-:W-:Y:S01]  /*71f0*/  LEA.HI.X R9, R6, UR5, R9, 0x1, P0 ;  /* 0x0000000506097c11 */ /* 0x000fe200080f0c09 */
[-C--:B------:R-:W-:Y:S01]  /*7200*/  FMUL R123, R123, R136.reuse ;  /* 0x000000887b7b7220 */ /* 0x080fe20000400000 */
[----:B------:R-:W-:Y:S01]  /*7210*/  ISETP.GT.AND P0, PT, R3, RZ, P3 ;  /* 0x000000ff0300720c */ /* 0x000fe20001f04270 */
[----:B------:R-:W-:Y:S01]  /*7220*/  FMUL R124, R124, R136 ;  /* 0x000000887c7c7220 */ /* 0x000fe20000400000 */
[----:B------:R-:W-:Y:S01]  /*7230*/  F2FP.F16.F32.PACK_AB R120, RZ, R120 ;  /* 0x00000078ff78723e */ /* 0x000fe200000000ff */
[-C--:B------:R-:W-:Y:S01]  /*7240*/  FMUL R125, R125, R136.reuse ;  /* 0x000000887d7d7220 */ /* 0x080fe20000400000 */
[----:B------:R-:W-:Y:S01]  /*7250*/  F2FP.F16.F32.PACK_AB R121, RZ, R121 ;  /* 0x00000079ff79723e */ /* 0x000fe200000000ff */
[----:B------:R-:W-:Y:S01]  /*7260*/  FMUL R126, R126, R136 ;  /* 0x000000887e7e7220 */ /* 0x000fe20000400000 */
[----:B------:R-:W-:Y:S01]  /*7270*/  LEA R4, P4, R4, R8, 0x4 ;  /* 0x0000000804047211 */ /* 0x000fe200078820ff */
[----:B------:R-:W-:Y:S01]  /*7280*/  @P2 STG.E.U16 desc[UR36][R8.64], R120 ;  /* 0x0000007808002986 */ /* 0x000fe2000c101524 */
[----:B------:R-:W-:Y:S01]  /*7290*/  ISETP.GT.AND P2, PT, R0, 0x8, PT ;  /* 0x000000080000780c */ /* 0x000fe20003f44270 */
[----:B------:R-:W-:Y:S01]  /*72a0*/  FMUL R127, R127, R136 ;  /* 0x000000887f7f7220 */ /* 0x000fe20000400000 */
[----:B------:R-:W-:Y:S01]  /*72b0*/  ISETP.GT.AND P1, PT, R3, 0x8, P1 ;  /* 0x000000080300780c */ /* 0x000fe20000f24270 */
[--C-:B------:R-:W-:Y:S01]  /*72c0*/  IMAD.X R5, R5, 0x1, R9.reuse, P4 ;  /* 0x0000000105057824 */ /* 0x100fe200020e0609 */
[C---:B------:R-:W-:Y:S01]  /*72d0*/  ISETP.GT.AND P5, PT, R3.reuse, RZ, P2 ;  /* 0x000000ff0300720c */ /* 0x040fe200017a4270 */
[--C-:B------:R-:W-:Y:S01]  /*72e0*/  @P0 IMAD.MOV.U32 R6, RZ, RZ, R8.reuse ;  /* 0x000000ffff060224 */ /* 0x100fe200078e0008 */
[----:B------:R-:W-:Y:S01]  /*72f0*/  ISETP.GT.AND P3, PT, R3, 0x8, P3 ;  /* 0x000000080300780c */ /* 0x000fe20001f64270 */
[--C-:B------:R-:W-:Y:S01]  /*7300*/  @P0 IMAD.MOV.U32 R7, RZ, RZ, R9.reuse ;  /* 0x000000ffff070224 */ /* 0x100fe200078e0009 */
[----:B------:R-:W-:Y:S01]  /*7310*/  F2FP.F16.F32.PACK_AB R122, RZ, R122 ;  /* 0x0000007aff7a723e */ /* 0x000fe200000000ff */
[-C--:B------:R-:W-:Y:S01]  /*7320*/  FMUL R128, R128, R136.reuse ;  /* 0x0000008880807220 */ /* 0x080fe20000400000 */
[----:B------:R-:W-:Y:S01]  /*7330*/  F2FP.F16.F32.PACK_AB R123, RZ, R123 ;  /* 0x0000007bff7b723e */ /* 0x000fe200000000ff */
[-C--:B------:R-:W-:Y:S01]  /*7340*/  FMUL R129, R129, R136.reuse ;  /* 0x0000008881817220 */ /* 0x080fe20000400000 */
[----:B------:R1:W-:Y:S01]  /*7350*/  @P0 STG.E.U16 desc[UR36][R6.64+0x2], R121 ;  /* 0x0000027906000986 */ /* 0x0003e2000c101524 */
[----:B------:R-:W-:Y:S01]  /*7360*/  ISETP.GT.AND P0, PT, R0, 0x9, PT ;  /* 0x000000090000780c */ /* 0x000fe20003f04270 */
[----:B------:R-:W-:Y:S01]  /*7370*/  FMUL R130, R130, R136 ;  /* 0x0000008882827220 */ /* 0x000fe20000400000 */
[----:B------:R-:W-:Y:S01]  /*7380*/  F2FP.F16.F32.PACK_AB R124, RZ, R124 ;  /* 0x0000007cff7c723e */ /* 0x000fe200000000ff */
[----:B------:R-:W-:Y:S01]  /*7390*/  @P1 STG.E.U16 desc[UR36][R4.64], R122 ;  /* 0x0000007a04001986 */ /* 0x000fe2000c101524 */
[----:B------:R-:W-:Y:S01]  /*73a0*/  ISETP.GT.AND P4, PT, R3, RZ, P0 ;  /* 0x000000ff0300720c */ /* 0x000fe20000784270 */
[-C--:B------:R-:W-:Y:S01]  /*73b0*/  FMUL R131, R131, R136.reuse ;  /* 0x0000008883837220 */ /* 0x080fe20000400000 */
[----:B------:R-:W-:Y:S01]  /*73c0*/  ISETP.GT.AND P1, PT, R0, 0x10, PT ;  /* 0x000000100000780c */ /* 0x000fe20003f24270 */
[----:B------:R-:W-:Y:S01]  /*73d0*/  @P3 STG.E.U16 desc[UR36][R4.64+0x2], R123 ;  /* 0x0000027b04003986 */ /* 0x000fe2000c101524 */
[----:B------:R-:W-:Y:S01]  /*73e0*/  F2FP.F16.F32.PACK_AB R125, RZ, R125 ;  /* 0x0000007dff7d723e */ /* 0x000fe200000000ff */
[-C--:B------:R-:W-:Y:S01]  /*73f0*/  FMUL R132, R132, R136.reuse ;  /* 0x0000008884847220 */ /* 0x080fe20000400000 */
[C---:B------:R-:W-:Y:S01]  /*7400*/  ISETP.GT.AND P2, PT, R3.reuse, 0x8, P2 ;  /* 0x000000080300780c */ /* 0x040fe20001744270 */
[--C-:B-1----:R-:W-:Y:S01]  /*7410*/  @P5 IMAD.MOV.U32 R6, RZ, RZ, R8.reuse ;  /* 0x000000ffff065224 */ /* 0x102fe200078e0008 */
[----:B------:R-:W-:Y:S01]  /*7420*/  ISETP.GT.AND P3, PT, R3, 0x8, P0 ;  /* 0x000000080300780c */ /* 0x000fe20000764270 */
[--C-:B------:R-:W-:Y:S01]  /*7430*/  @P5 IMAD.MOV.U32 R7, RZ, RZ, R9.reuse ;  /* 0x000000ffff075224 */ /* 0x100fe200078e0009 */
[----:B------:R-:W-:Y:S01]  /*7440*/  ISETP.GT.AND P0, PT, R0, 0x11, PT ;  /* 0x000000110000780c */ /* 0x000fe20003f04270 */
[----:B------:R-:W-:Y:S01]  /*7450*/  FMUL R133, R133, R136 ;  /* 0x0000008885857220 */ /* 0x000fe20000400000 */
[----:B------:R-:W-:Y:S01]  /*7460*/  F2FP.F16.F32.PACK_AB R126, RZ, R126 ;  /* 0x0000007eff7e723e */ /* 0x000fe200000000ff */
[-C--:B------:R-:W-:Y:S01]  /*7470*/  FMUL R134, R134, R136.reuse ;  /* 0x0000008886867220 */ /* 0x080fe20000400000 */
[----:B------:R1:W-:Y:S01]  /*7480*/  @P5 STG.E.U16 desc[UR36][R6.64+0x10], R124 ;  /* 0x0000107c06005986 */ /* 0x0003e2000c101524 */
[----:B------:R-:W-:Y:S01]  /*7490*/  ISETP.GT.AND P5, PT, R3, RZ, P1 ;  /* 0x000000ff0300720c */ /* 0x000fe20000fa4270 */
[-C--:B------:R-:W-:Y:S01]  /*74a0*/  FMUL R135, R135, R136.reuse ;  /* 0x0000008887877220 */ /* 0x080fe20000400000 */
[----:B------:R-:W-:Y:S01]  /*74b0*/  F2FP.F16.F32.PACK_AB R127, RZ, R127 ;  /* 0x0000007fff7f723e */ /* 0x000fe200000000ff */
[----:B------:R-:W-:Y:S01]  /*74c0*/  FMUL R104, R104, R136 ;  /* 0x0000008868687220 */ /* 0x000fe20000400000 */
[----:B------:R-:W-:Y:S01]  /*74d0*/  F2FP.F16.F32.PACK_AB R128, RZ, R128 ;  /* 0x00000080ff80723e */ /* 0x000fe200000000ff */
[-C--:B------:R-:W-:Y:S01]  /*74e0*/  FMUL R105, R105, R136.reuse ;  /* 0x0000008869697220 */ /* 0x080fe20000400000 */
[----:B------:R-:W-:Y:S01]  /*74f0*/  F2FP.F16.F32.PACK_AB R129, RZ, R129 ;  /* 0x00000081ff81723e */ /* 0x000fe200000000ff */
[-C--:B------:R-:W-:Y:S01]  /*7500*/  FMUL R106, R106, R136.reuse ;  /* 0x000000886a6a7220 */ /* 0x080fe20000400000 */
[----:B------:R-:W-:Y:S01]  /*7510*/  ISETP.GT.AND P1, PT, R3, 0x8, P1 ;  /* 0x000000080300780c */ /* 0x000fe20000f24270 */
[----:B------:R-:W-:Y:S01]  /*7520*/  FMUL R107, R107, R136 ;  /* 0x000000886b6b7220 */ /* 0x000fe20000400000 */
[----:B------:R-:W-:Y:S01]  /*7530*/  F2FP.F16.F32.PACK_AB R130, RZ, R130 ;  /* 0x00000082ff82723e */ /* 0x000fe200000000ff */
[--C-:B-1----:R-:W-:Y:S01]  /*7540*/  @P4 IMAD.MOV.U32 R6, RZ, RZ, R8.reuse ;  /* 0x000000ffff064224 */ /* 0x102fe200078e0008 */
[----:B------:R-:W-:Y:S01]  /*7550*/  F2FP.F16.F32.PACK_AB R131, RZ, R131 ;  /* 0x00000083ff83723e */ /* 0x000fe200000000ff */
[--C-:B------:R-:W-:Y:S01]  /*7560*/  @P4 IMAD.MOV.U32 R7, RZ, RZ, R9.reuse ;  /* 0x000000ffff074224 */ /* 0x100fe200078e0009 */
[----:B------:R-:W-:Y:S01]  /*7570*/  F2FP.F16.F32.PACK_AB R132, RZ, R132 ;  /* 0x00000084ff84723e */ /* 0x000fe200000000ff */
[-C--:B------:R-:W-:Y:S01]  /*7580*/  FMUL R108, R108, R136.reuse ;  /* 0x000000886c6c7220 */ /* 0x080fe20000400000 */
[----:B------:R-:W-:Y:S01]  /*7590*/  F2FP.F16.F32.PACK_AB R133, RZ, R133 ;  /* 0x00000085ff85723e */ /* 0x000fe200000000ff */
[-C--:B------:R-:W-:Y:S01]  /*75a0*/  FMUL R109, R109, R136.reuse ;  /* 0x000000886d6d7220 */ /* 0x080fe20000400000 */
[----:B------:R1:W-:Y:S01]  /*75b0*/  @P4 STG.E.U16 desc[UR36][R6.64+0x12], R125 ;  /* 0x0000127d06004986 */ /* 0x0003e2000c101524 */
[----:B------:R-:W-:Y:S01]  /*75c0*/  ISETP.GT.AND P4, PT, R3, RZ, P0 ;  /* 0x000000ff0300720c */ /* 0x000fe20000784270 */
[----:B------:R-:W-:Y:S01]  /*75d0*/  FMUL R110, R110, R136 ;  /* 0x000000886e6e7220 */ /* 0x000fe20000400000 */
[----:B------:R-:W-:Y:S01]  /*75e0*/  F2FP.F16.F32.PACK_AB R134, RZ, R134 ;  /* 0x00000086ff86723e */ /* 0x000fe200000000ff */
[----:B------:R-:W-:Y:S01]  /*75f0*/  @P2 STG.E.U16 desc[UR36][R4.64+0x10], R126 ;  /* 0x0000107e04002986 */ /* 0x000fe2000c101524 */
[----:B------:R-:W-:Y:S01]  /*7600*/  ISETP.GT.AND P2, PT, R0, 0x18, PT ;  /* 0x000000180000780c */ /* 0x000fe20003f44270 */
[-C--:B------:R-:W-:Y:S01]  /*7610*/  FMUL R111, R111, R136.reuse ;  /* 0x000000886f6f7220 */ /* 0x080fe20000400000 */
[----:B------:R-:W-:Y:S01]  /*7620*/  F2FP.F16.F32.PACK_AB R135, RZ, R135 ;  /* 0x00000087ff87723e */ /* 0x000fe200000000ff */
[----:B------:R-:W-:Y:S01]  /*7630*/  @P3 STG.E.U16 desc[UR36][R4.64+0x12], R127 ;  /* 0x0000127f04003986 */ /* 0x000fe2000c101524 */
[----:B------:R-:W-:Y:S01]  /*7640*/  ISETP.GT.AND P3, PT, R3, 0x8, P0 ;  /* 0x000000080300780c */ /* 0x000fe20000764270 */
[----:B------:R-:W-:Y:S01]  /*7650*/  FMUL R112, R112, R136 ;  /* 0x0000008870707220 */ /* 0x000fe20000400000 */
[----:B------:R-:W-:Y:S01]  /*7660*/  ISETP.GT.AND P0, PT, R0, 0x19, PT ;  /* 0x000000190000780c */ /* 0x000fe20003f04270 */
[--C-:B-1----:R-:W-:Y:S01]  /*7670*/  @P5 IMAD.MOV.U32 R6, RZ, RZ, R8.reuse ;  /* 0x000000ffff065224 */ /* 0x102fe200078e0008 */
[----:B------:R-:W-:Y:S01]  /*7680*/  F2FP.F16.F32.PACK_AB R104, RZ, R104 ;  /* 0x00000068ff68723e */ /* 0x000fe200000000ff */
[--C-:B------:R-:W-:Y:S01]  /*7690*/  @P5 IMAD.MOV.U32 R7, RZ, RZ, R9.reuse ;  /* 0x000000ffff075224 */ /* 0x100fe200078e0009 */
[----:B------:R-:W-:Y:S01]  /*76a0*/  F2FP.F16.F32.PACK_AB R105, RZ, R105 ;  /* 0x00000069ff69723e */ /* 0x000fe200000000ff */
        /* <DEDUP_REMOVED lines=11> */
[----:B------:R-:W-:Y:S01]  /*7760*/  FMUL R118, R118, R136 ;  /* 0x0000008876767220 */ /* 0x000fe20000400000 */
[----:B------:R-:W-:Y:S01]  /*7770*/  F2FP.F16.F32.PACK_AB R110, RZ, R110 ;  /* 0x0000006eff6e723e */ /* 0x000fe200000000ff */
[----:B------:R-:W-:Y:S01]  /*7780*/  FMUL R119, R119, R136 ;  /* 0x0000008877777220 */ /* 0x000fe20000400000 */
[----:B------:R-:W-:Y:S01]  /*7790*/  F2FP.F16.F32.PACK_AB R111, RZ, R111 ;  /* 0x0000006fff6f723e */ /* 0x000fe200000000ff */
        /* <DEDUP_REMOVED lines=8> */
[C---:B------:R-:W-:Y:S01]  /*7820*/  ISETP.GT.AND P4, PT, R3.reuse, RZ, P0 ;  /* 0x000000ff0300720c */ /* 0x040fe20000784270 */
[-C--:B------:R-:W-:Y:S01]  /*7830*/  FMUL R90, R90, R136.reuse ;  /* 0x000000885a5a7220 */ /* 0x080fe20000400000 */
[----:B------:R-:W-:Y:S01]  /*7840*/  F2FP.F16.F32.PACK_AB R115, RZ, R115 ;  /* 0x00000073ff73723e */ /* 0x000fe200000000ff */
[----:B------:R-:W-:Y:S01]  /*7850*/  @P1 STG.E.U16 desc[UR36][R4.64+0x20], R130 ;  /* 0x0000208204001986 */ /* 0x000fe2000c101524 */
[----:B------:R-:W-:Y:S01]  /*7860*/  ISETP.GT.AND P1, PT, R3, 0x8, P2 ;  /* 0x000000080300780c */ /* 0x000fe20001724270 */
[-C--:B------:R-:W-:Y:S01]  /*7870*/  FMUL R91, R91, R136.reuse ;  /* 0x000000885b5b7220 */ /* 0x080fe20000400000 */
[----:B------:R-:W-:Y:S01]  /*7880*/  ISETP.GT.AND P2, PT, R0, 0x20, PT ;  /* 0x000000200000780c */ /* 0x000fe20003f44270 */
        /* <DEDUP_REMOVED lines=232> */
[----:B-1----:R-:W-:Y:S01]  /*8710*/  @P5 IMAD.MOV.U32 R6, RZ, RZ, R8 ;  /* 0x000000ffff065224 */ /* 0x002fe200078e0008 */
[----:B------:R-:W-:Y:S01]  /*8720*/  F2FP.F16.F32.PACK_AB R28, RZ, R28 ;  /* 0x0000001cff1c723e */ /* 0x000fe200000000ff */
[----:B------:R-:W-:Y:S01]  /*8730*/  @P5 IMAD.MOV.U32 R7, RZ, RZ, R9 ;  /* 0x000000ffff075224 */ /* 0x000fe200078e0009 */
[----:B------:R-:W-:Y:S01]  /*8740*/  F2FP.F16.F32.PACK_AB R29, RZ, R29 ;  /* 0x0000001dff1d723e */ /* 0x000fe200000000ff */
[----:B------:R-:W-:Y:S01]  /*8750*/  FMUL R37, R37, R136 ;  /* 0x0000008825257220 */ /* 0x000fe20000400000 */
[----:B------:R-:W-:Y:S01]  /*8760*/  F2FP.F16.F32.PACK_AB R30, RZ, R30 ;  /* 0x0000001eff1e723e */ /* 0x000fe200000000ff */
[-C--:B------:R-:W-:Y:S01]  /*8770*/  FMUL R38, R38, R136.reuse ;  /* 0x0000008826267220 */ /* 0x080fe20000400000 */
[----:B------:R1:W-:Y:S01]  /*8780*/  @P5 STG.E.U16 desc[UR36][R6.64+0x90], R92 ;  /* 0x0000905c06005986 */ /* 0x0003e2000c101524 */
[----:B------:R-:W-:Y:S01]  /*8790*/  ISETP.GT.AND P5, PT, R3, RZ, P2 ;  /* 0x000000ff0300720c */ /* 0x000fe200017a4270 */
[----:B------:R-:W-:Y:S01]  /*87a0*/  FMUL R39, R39, R136 ;  /* 0x0000008827277220 */ /* 0x000fe20000400000 */
[----:B------:R-:W-:-:S02]  /*87b0*/  F2FP.F16.F32.PACK_AB R31, RZ, R31 ;  /* 0x0000001fff1f723e */ /* 0x000fc400000000ff */
[----:B------:R-:W-:Y:S02]  /*87c0*/  F2FP.F16.F32.PACK_AB R32, RZ, R32 ;  /* 0x00000020ff20723e */ /* 0x000fe400000000ff */
[----:B------:R-:W-:Y:S02]  /*87d0*/  F2FP.F16.F32.PACK_AB R33, RZ, R33 ;  /* 0x00000021ff21723e */ /* 0x000fe400000000ff */
[----:B------:R-:W-:Y:S02]  /*87e0*/  F2FP.F16.F32.PACK_AB R34, RZ, R34 ;  /* 0x00000022ff22723e */ /* 0x000fe400000000ff */
[----:B------:R-:W-:Y:S01]  /*87f0*/  F2FP.F16.F32.PACK_AB R35, RZ, R35 ;  /* 0x00000023ff23723e */ /* 0x000fe200000000ff */
[----:B-1----:R-:W-:Y:S01]  /*8800*/  @P4 IMAD.MOV.U32 R6, RZ, RZ, R8 ;  /* 0x000000ffff064224 */ /* 0x002fe200078e0008 */
[----:B------:R-:W-:Y:S01]  /*8810*/  F2FP.F16.F32.PACK_AB R36, RZ, R36 ;  /* 0x00000024ff24723e */ /* 0x000fe200000000ff */
[----:B------:R-:W-:Y:S01]  /*8820*/  @P4 IMAD.MOV.U32 R7, RZ, RZ, R9 ;  /* 0x000000ffff074224 */ /* 0x000fe200078e0009 */
[----:B------:R-:W-:-:S02]  /*8830*/  F2FP.F16.F32.PACK_AB R37, RZ, R37 ;  /* 0x00000025ff25723e */ /* 0x000fc400000000ff */
[----:B------:R-:W-:Y:S02]  /*8840*/  F2FP.F16.F32.PACK_AB R38, RZ, R38 ;  /* 0x00000026ff26723e */ /* 0x000fe400000000ff */
[----:B------:R1:W-:Y:S01]  /*8850*/  @P4 STG.E.U16 desc[UR36][R6.64+0x92], R93 ;  /* 0x0000925d06004986 */ /* 0x0003e2000c101524 */
[C---:B------:R-:W-:Y:S02]  /*8860*/  ISETP.GT.AND P4, PT, R3.reuse, RZ, P0 ;  /* 0x000000ff0300720c */ /* 0x040fe40000784270 */
[----:B------:R-:W-:Y:S01]  /*8870*/  F2FP.F16.F32.PACK_AB R39, RZ, R39 ;  /* 0x00000027ff27723e */ /* 0x000fe200000000ff */
[----:B------:R-:W-:Y:S01]  /*8880*/  @P1 STG.E.U16 desc[UR36][R4.64+0x90], R94 ;  /* 0x0000905e04001986 */ /* 0x000fe2000c101524 */
[C---:B------:R-:W-:Y:S02]  /*8890*/  ISETP.GT.AND P1, PT, R3.reuse, 0x8, P2 ;  /* 0x000000080300780c */ /* 0x040fe40001724270 */
[----:B------:R-:W-:Y:S01]  /*88a0*/  ISETP.GT.AND P2, PT, R0, 0x58, PT ;  /* 0x000000580000780c */ /* 0x000fe20003f44270 */
[----:B------:R-:W-:Y:S01]  /*88b0*/  @P3 STG.E.U16 desc[UR36][R4.64+0x92], R95 ;  /* 0x0000925f04003986 */ /* 0x000fe2000c101524 */
[----:B------:R-:W-:-:S02]  /*88c0*/  ISETP.GT.AND P3, PT, R3, 0x8, P0 ;  /* 0x000000080300780c */ /* 0x000fc40000764270 */
[----:B------:R-:W-:Y:S01]  /*88d0*/  ISETP.GT.AND P0, PT, R0, 0x59, PT ;  /* 0x000000590000780c */ /* 0x000fe20003f04270 */
[----:B-1----:R-:W-:Y:S02]  /*88e0*/  @P5 IMAD.MOV.U32 R6, RZ, RZ, R8 ;  /* 0x000000ffff065224 */ /* 0x002fe400078e0008 */
[----:B------:R-:W-:-:S05]  /*88f0*/  @P5 IMAD.MOV.U32 R7, RZ, RZ, R9 ;  /* 0x000000ffff075224 */ /* 0x000fca00078e0009 */
[----:B------:R1:W-:Y:S01]  /*8900*/  @P5 STG.E.U16 desc[UR36][R6.64+0xa0], R96 ;  /* 0x0000a06006005986 */ /* 0x0003e2000c101524 */
[----:B------:R-:W-:Y:S01]  /*8910*/  ISETP.GT.AND P5, PT, R3, RZ, P2 ;  /* 0x000000ff0300720c */ /* 0x000fe200017a4270 */
[----:B-1----:R-:W-:Y:S02]  /*8920*/  @P4 IMAD.MOV.U32 R6, RZ, RZ, R8 ;  /* 0x000000ffff064224 */ /* 0x002fe400078e0008 */
[----:B------:R-:W-:-:S05]  /*8930*/  @P4 IMAD.MOV.U32 R7, RZ, RZ, R9 ;  /* 0x000000ffff074224 */ /* 0x000fca00078e0009 */
[----:B------:R1:W-:Y:S01]  /*8940*/  @P4 STG.E.U16 desc[UR36][R6.64+0xa2], R97 ;  /* 0x0000a26106004986 */ /* 0x0003e2000c101524 */
[----:B------:R-:W-:-:S03]  /*8950*/  ISETP.GT.AND P4, PT, R3, RZ, P0 ;  /* 0x000000ff0300720c */ /* 0x000fc60000784270 */
[----:B------:R-:W-:Y:S01]  /*8960*/  @P1 STG.E.U16 desc[UR36][R4.64+0xa0], R98 ;  /* 0x0000a06204001986 */ /* 0x000fe2000c101524 */
[C---:B------:R-:W-:Y:S02]  /*8970*/  ISETP.GT.AND P1, PT, R3.reuse, 0x8, P2 ;  /* 0x000000080300780c */ /* 0x040fe40001724270 */
[C---:B------:R-:W-:Y:S01]  /*8980*/  ISETP.GT.AND P2, PT, R0.reuse, 0x60, PT ;  /* 0x000000600000780c */ /* 0x040fe20003f44270 */
[----:B------:R-:W-:Y:S01]  /*8990*/  @P3 STG.E.U16 desc[UR36][R4.64+0xa2], R99 ;  /* 0x0000a26304003986 */ /* 0x000fe2000c101524 */
[----:B------:R-:W-:Y:S02]  /*89a0*/  ISETP.GT.AND P3, PT, R3, 0x8, P0 ;  /* 0x000000080300780c */ /* 0x000fe40000764270 */
        /* <DEDUP_REMOVED lines=144> */
[C---:B------:R-:W-:Y:S02]  /*92b0*/  ISETP.GT.AND P5, PT, R3.reuse, RZ, P2 ;  /* 0x000000ff0300720c */ /* 0x040fe400017a4270 */
[----:B------:R-:W-:Y:S01]  /*92c0*/  ISETP.GT.AND P2, PT, R3, 0x8, P2 ;  /* 0x000000080300780c */ /* 0x000fe20001744270 */
[----:B-1----:R-:W-:Y:S02]  /*92d0*/  @P4 IMAD.MOV.U32 R6, RZ, RZ, R8 ;  /* 0x000000ffff064224 */ /* 0x002fe400078e0008 */
[----:B------:R-:W-:-:S05]  /*92e0*/  @P4 IMAD.MOV.U32 R7, RZ, RZ, R9 ;  /* 0x000000ffff074224 */ /* 0x000fca00078e0009 */
[----:B------:R1:W-:Y:S01]  /*92f0*/  @P4 STG.E.U16 desc[UR36][R6.64+0x152], R45 ;  /* 0x0001522d06004986 */ /* 0x0003e2000c101524 */
[C---:B------:R-:W-:Y:S02]  /*9300*/  ISETP.GT.AND P4, PT, R3.reuse, RZ, P0 ;  /* 0x000000ff0300720c */ /* 0x040fe40000784270 */
[----:B------:R-:W-:Y:S01]  /*9310*/  ISETP.GT.AND P0, PT, R3, 0x8, P0 ;  /* 0x000000080300780c */ /* 0x000fe20000704270 */
[----:B------:R-:W-:Y:S01]  /*9320*/  @P1 STG.E.U16 desc[UR36][R4.64+0x150], R46 ;  /* 0x0001502e04001986 */ /* 0x000fe2000c101524 */
[----:B------:R-:W-:-:S03]  /*9330*/  ISETP.GT.AND P1, PT, R0, 0xb9, PT ;  /* 0x000000b90000780c */ /* 0x000fc60003f24270 */
[----:B------:R-:W-:Y:S01]  /*9340*/  @P3 STG.E.U16 desc[UR36][R4.64+0x152], R47 ;  /* 0x0001522f04003986 */ /* 0x000fe2000c101524 */
        /* <DEDUP_REMOVED lines=14> */
[----:B------:R-:W-:-:S05]  /*9430*/  ISETP.GT.AND P0, PT, R0, 0xc1, PT ;  /* 0x000000c10000780c */ /* 0x000fca0003f04270 */
        /* <DEDUP_REMOVED lines=8> */
[----:B------:R-:W-:-:S03]  /*94c0*/  ISETP.GT.AND P5, PT, R3, RZ, P0 ;  /* 0x000000ff0300720c */ /* 0x000fc600007a4270 */
[----:B------:R-:W-:Y:S04]  /*94d0*/  @P3 STG.E.U16 desc[UR36][R4.64+0x170], R54 ;  /* 0x0001703604003986 */ /* 0x000fe8000c101524 */
[----:B------:R-:W-:Y:S01]  /*94e0*/  @P1 STG.E.U16 desc[UR36][R4.64+0x172], R55 ;  /* 0x0001723704001986 */ /* 0x000fe2000c101524 */
[C---:B------:R-:W-:Y:S02]  /*94f0*/  ISETP.GT.AND P1, PT, R3.reuse, 0x8, P0 ;  /* 0x000000080300780c */ /* 0x040fe40000724270 */
[----:B------:R-:W-:Y:S01]  /*9500*/  ISETP.GT.AND P0, PT, R0, 0xc9, PT ;  /* 0x000000c90000780c */ /* 0x000fe20003f04270 */
[----:B-1----:R-:W-:Y:S02]  /*9510*/  @P4 IMAD.MOV.U32 R6, RZ, RZ, R8 ;  /* 0x000000ffff064224 */ /* 0x002fe400078e0008 */
[----:B------:R-:W-:Y:S01]  /*9520*/  @P4 IMAD.MOV.U32 R7, RZ, RZ, R9 ;  /* 0x000000ffff074224 */ /* 0x000fe200078e0009 */
[----:B------:R-:W-:-:S04]  /*9530*/  ISETP.GT.AND P3, PT, R3, RZ, P0 ;  /* 0x000000ff0300720c */ /* 0x000fc80000764270 */
[----:B------:R1:W-:Y:S01]  /*9540*/  @P4 STG.E.U16 desc[UR36][R6.64+0x180], R24 ;  /* 0x0001801806004986 */ /* 0x0003e2000c101524 */
[----:B------:R-:W-:Y:S01]  /*9550*/  ISETP.GT.AND P4, PT, R0, 0xc8, PT ;  /* 0x000000c80000780c */ /* 0x000fe20003f84270 */
        /* <DEDUP_REMOVED lines=12> */
[----:B------:R-:W-:Y:S02]  /*9620*/  ISETP.GT.AND P5, PT, R3, 0x8, P0 ;  /* 0x000000080300780c */ /* 0x000fe400007a4270 */
[----:B------:R-:W-:Y:S01]  /*9630*/  ISETP.GT.AND P0, PT, R0, 0xd1, PT ;  /* 0x000000d10000780c */ /* 0x000fe20003f04270 */
[----:B-1----:R-:W-:Y:S02]  /*9640*/  @P3 IMAD.MOV.U32 R6, RZ, RZ, R8 ;  /* 0x000000ffff063224 */ /* 0x002fe400078e0008 */
[----:B------:R-:W-:-:S05]  /*9650*/  @P3 IMAD.MOV.U32 R7, RZ, RZ, R9 ;  /* 0x000000ffff073224 */ /* 0x000fca00078e0009 */
[----:B------:R1:W-:Y:S01]  /*9660*/  @P3 STG.E.U16 desc[UR36][R6.64+0x192], R29 ;  /* 0x0001921d06003986 */ /* 0x0003e2000c101524 */
[----:B------:R-:W-:-:S03]  /*9670*/  ISETP.GT.AND P3, PT, R0, 0xd0, PT ;  /* 0x000000d00000780c */ /* 0x000fc60003f64270 */
[----:B------:R-:W-:Y:S01]  /*9680*/  @P4 STG.E.U16 desc[UR36][R4.64+0x190], R30 ;  /* 0x0001901e04004986 */ /* 0x000fe2000c101524 */
[C---:B------:R-:W-:Y:S02]  /*9690*/  ISETP.GT.AND P4, PT, R3.reuse, RZ, P3 ;  /* 0x000000ff0300720c */ /* 0x040fe40001f84270 */
[C---:B------:R-:W-:Y:S01]  /*96a0*/  ISETP.GT.AND P3, PT, R3.reuse, 0x8, P3 ;  /* 0x000000080300780c */ /* 0x040fe20001f64270 */
[----:B------:R-:W-:Y:S01]  /*96b0*/  @P5 STG.E.U16 desc[UR36][R4.64+0x192], R31 ;  /* 0x0001921f04005986 */ /* 0x000fe2000c101524 */
[C---:B------:R-:W-:Y:S02]  /*96c0*/  ISETP.GT.AND P5, PT, R3.reuse, RZ, P0 ;  /* 0x000000ff0300720c */ /* 0x040fe400007a4270 */
[----:B------:R-:W-:-:S07]  /*96d0*/  ISETP.GT.AND P0, PT, R3, 0x8, P0 ;  /* 0x000000080300780c */ /* 0x000fce0000704270 */
[----:B-1----:R-:W-:Y:S02]  /*96e0*/  @P4 IMAD.MOV.U32 R6, RZ, RZ, R8 ;  /* 0x000000ffff064224 */ /* 0x002fe400078e0008 */
[----:B------:R-:W-:Y:S02]  /*96f0*/  @P4 IMAD.MOV.U32 R7, RZ, RZ, R9 ;  /* 0x000000ffff074224 */ /* 0x000fe400078e0009 */
[----:B------:R-:W-:-:S03]  /*9700*/  @P3 IMAD.MOV.U32 R2, RZ, RZ, R4 ;  /* 0x000000ffff023224 */ /* 0x000fc600078e0004 */
[----:B------:R1:W-:Y:S01]  /*9710*/  @P4 STG.E.U16 desc[UR36][R6.64+0x1a0], R32 ;  /* 0x0001a02006004986 */ /* 0x0003e2000c101524 */
[C---:B------:R-:W-:Y:S02]  /*9720*/  ISETP.GT.AND P4, PT, R3.reuse, RZ, P1 ;  /* 0x000000ff0300720c */ /* 0x040fe40000f84270 */
[----:B------:R-:W-:Y:S01]  /*9730*/  ISETP.GT.AND P1, PT, R3, 0x8, P1 ;  /* 0x000000080300780c */ /* 0x000fe20000f24270 */
[----:B-1----:R-:W-:Y:S02]  /*9740*/  @P5 IMAD.MOV.U32 R6, RZ, RZ, R8 ;  /* 0x000000ffff065224 */ /* 0x002fe400078e0008 */
[----:B------:R-:W-:-:S05]  /*9750*/  @P5 IMAD.MOV.U32 R7, RZ, RZ, R9 ;  /* 0x000000ffff075224 */ /* 0x000fca00078e0009 */
[----:B------:R-:W-:Y:S01]  /*9760*/  @P5 STG.E.U16 desc[UR36][R6.64+0x1a2], R33 ;  /* 0x0001a22106005986 */ /* 0x000fe2000c101524 */
[C---:B------:R-:W-:Y:S02]  /*9770*/  ISETP.GT.AND P5, PT, R3.reuse, RZ, P2 ;  /* 0x000000ff0300720c */ /* 0x040fe400017a4270 */
[----:B------:R-:W-:Y:S01]  /*9780*/  ISETP.GT.AND P2, PT, R3, 0x8, P2 ;  /* 0x000000080300780c */ /* 0x000fe20001744270 */
[----:B------:R-:W-:-:S05]  /*9790*/  @P3 IMAD.MOV.U32 R3, RZ, RZ, R5 ;  /* 0x000000ffff033224 */ /* 0x000fca00078e0005 */
[----:B------:R1:W-:Y:S02]  /*97a0*/  @P3 STG.E.U16 desc[UR36][R2.64+0x1a0], R34 ;  /* 0x0001a02202003986 */ /* 0x0003e4000c101524 */
[----:B-1----:R-:W-:Y:S02]  /*97b0*/  @P0 IMAD.MOV.U32 R2, RZ, RZ, R4 ;  /* 0x000000ffff020224 */ /* 0x002fe400078e0004 */
[----:B------:R-:W-:-:S05]  /*97c0*/  @P0 IMAD.MOV.U32 R3, RZ, RZ, R5 ;  /* 0x000000ffff030224 */ /* 0x000fca00078e0005 */
[----:B------:R1:W-:Y:S02]  /*97d0*/  @P0 STG.E.U16 desc[UR36][R2.64+0x1a2], R35 ;  /* 0x0001a22302000986 */ /* 0x0003e4000c101524 */
[----:B-1----:R-:W-:Y:S02]  /*97e0*/  @P5 IMAD.MOV.U32 R2, RZ, RZ, R8 ;  /* 0x000000ffff025224 */ /* 0x002fe400078e0008 */
[----:B------:R-:W-:-:S05]  /*97f0*/  @P5 IMAD.MOV.U32 R3, RZ, RZ, R9 ;  /* 0x000000ffff035224 */ /* 0x000fca00078e0009 */
[----:B------:R1:W-:Y:S04]  /*9800*/  @P5 STG.E.U16 desc[UR36][R2.64+0x1b0], R36 ;  /* 0x0001b02402005986 */ /* 0x0003e8000c101524 */
[----:B------:R2:W-:Y:S01]  /*9810*/  @P4 STG.E.U16 desc[UR36][R8.64+0x1b2], R37 ;  /* 0x0001b22508004986 */ /* 0x0005e2000c101524 */
[----:B-1----:R-:W-:Y:S02]  /*9820*/  @P2 IMAD.MOV.U32 R2, RZ, RZ, R4 ;  /* 0x000000ffff022224 */ /* 0x002fe400078e0004 */
[----:B------:R-:W-:-:S05]  /*9830*/  @P2 IMAD.MOV.U32 R3, RZ, RZ, R5 ;  /* 0x000000ffff032224 */ /* 0x000fca00078e0005 */
[----:B------:R2:W-:Y:S04]  /*9840*/  @P2 STG.E.U16 desc[UR36][R2.64+0x1b0], R38 ;  /* 0x0001b02602002986 */ /* 0x0005e8000c101524 */
[----:B------:R2:W-:Y:S02]  /*9850*/  @P1 STG.E.U16 desc[UR36][R4.64+0x1b2], R39 ;  /* 0x0001b22704001986 */ /* 0x0005e4000c101524 */
.L_x_255:
[----:B------:R-:W-:Y:S05]  /*9860*/  BSYNC B0 ;  /* 0x0000000000007941 */ /* 0x000fea0003800000 */
.L_x_33:
[----:B--2---:R-:W2:Y:S01]  /*9870*/  LDL.64 R2, [R1] ;  /* 0x0000000001027983 */ /* 0x004ea20000100a00 */
[----:B------:R-:W-:Y:S01]  /*9880*/  ULDC.64 UR4, c[0x0][0x650] ;  /* 0x0001940000047ab9 */ /* 0x000fe20000000a00 */
[----:B------:R2:W-:Y:S01]  /*9890*/  SYNCS.ARRIVE.TRANS64.A1T0 RZ, [R144+UR45], RZ ;  /* 0x000000ff90ff79a7 */ /* 0x0005e2000810002d */
[----:B01--4-:R-:W-:Y:S01]  /*98a0*/  PRMT R0, RZ, 0x7610, R0 ;  /* 0x00007610ff007816 */ /* 0x013fe20000000000 */
[----:B-----5:R-:W-:Y:S02]  /*98b0*/  IMAD.MOV.U32 R19, RZ, RZ, -0x1 ;  /* 0xffffffffff137424 */ /* 0x020fe400078e00ff */
[----:B------:R-:W-:Y:S01]  /*98c0*/  IMAD.MOV.U32 R22, RZ, RZ, -0x1 ;  /* 0xffffffffff167424 */ /* 0x000fe200078e00ff */
[----:B--2---:R-:W-:-:S04]  /*98d0*/  LEA R18, P0, R2, R18, 0x1 ;  /* 0x0000001202127211 */ /* 0x004fc800078008ff */
[----:B------:R-:W-:Y:S01]  /*98e0*/  LEA.HI.X R17, R2, R17, R23, 0x1, P0 ;  /* 0x0000001102117211 */ /* 0x000fe200000f0c17 */
[----:B------:R-:W-:Y:S01]  /*98f0*/  IMAD.MOV.U32 R2, RZ, RZ, -0x1 ;  /* 0xffffffffff027424 */ /* 0x000fe200078e00ff */
[----:B------:R-:W-:-:S04]  /*9900*/  ISETP.GE.U32.AND P0, PT, R18, UR4, PT ;  /* 0x0000000412007c0c */ /* 0x000fc8000bf06070 */
[----:B------:R-:W-:-:S13]  /*9910*/  ISETP.GE.U32.AND.EX P0, PT, R17, UR5, PT, P0 ;  /* 0x0000000511007c0c */ /* 0x000fda000bf06100 */
[----:B------:R-:W-:Y:S05]  /*9920*/  @P0 BRA `(.L_x_256) ;  /* 0x0000000400700947 */ /* 0x000fea0003800000 */
[----:B------:R-:W0:Y:S01]  /*9930*/  S2R R10, SR_CTAID.X ;  /* 0x00000000000a7919 */ /* 0x000e220000002500 */
[----:B------:R-:W1:Y:S01]  /*9940*/  LDC.64 R8, c[0x0][0x628] ;  /* 0x00018a00ff087b82 */ /* 0x000e620000000a00 */
[----:B------:R-:W-:Y:S01]  /*9950*/  ULDC UR4, c[0x0][0x150] ;  /* 0x0000540000047ab9 */ /* 0x000fe20000000800 */
[----:B------:R-:W-:Y:S01]  /*9960*/  IMAD.MOV.U32 R6, RZ, RZ, R18 ;  /* 0x000000ffff067224 */ /* 0x000fe200078e0012 */
[----:B------:R-:W2:Y:S01]  /*9970*/  S2R R20, SR_CTAID.Y ;  /* 0x0000000000147919 */ /* 0x000ea20000002600 */
[----:B------:R-:W-:-:S04]  /*9980*/  IMAD.MOV.U32 R7, RZ, RZ, R17 ;  /* 0x000000ffff077224 */ /* 0x000fc800078e0011 */
[----:B------:R-:W4:Y:S08]  /*9990*/  LDC R15, c[0x0][0x144] ;  /* 0x00005100ff0f7b82 */ /* 0x000f300000000800 */
[----:B------:R-:W2:Y:S08]  /*99a0*/  LDC R0, c[0x0][0x630] ;  /* 0x00018c00ff007b82 */ /* 0x000eb00000000800 */
[----:B------:R-:W2:Y:S01]  /*99b0*/  LDC.64 R12, c[0x0][0x620] ;  /* 0x00018800ff0c7b82 */ /* 0x000ea20000000a00 */
[----:B-1----:R-:W-:-:S04]  /*99c0*/  ISETP.NE.U32.AND P0, PT, R8, RZ, PT ;  /* 0x000000ff0800720c */ /* 0x002fc80003f05070 */
[----:B------:R-:W-:Y:S02]  /*99d0*/  ISETP.NE.AND.EX P0, PT, R9, RZ, PT, P0 ;  /* 0x000000ff0900720c */ /* 0x000fe40003f05300 */
[----:B0-----:R-:W-:-:S05]  /*99e0*/  I2FP.F32.U32 R2, R10 ;  /* 0x0000000a00027245 */ /* 0x001fca0000201000 */
[----:B------:R-:W-:-:S04]  /*99f0*/  FMUL R2, R2, UR4 ;  /* 0x0000000402027c20 */ /* 0x000fc80008400000 */
[----:B------:R0:W1:Y:S02]  /*9a00*/  F2I.U32.TRUNC.NTZ R14, R2 ;  /* 0x00000002000e7305 */ /* 0x000064000020f000 */
[----:B----4-:R-:W-:Y:S05]  /*9a10*/  @!P0 BRA `(.L_x_257) ;  /* 0x0000000000288947 */ /* 0x010fea0003800000 */
[----:B------:R-:W4:Y:S02]  /*9a20*/  LDC R3, c[0x0][0x634] ;  /* 0x00018d00ff037b82 */ /* 0x000f240000000800 */
[----:B----4-:R-:W-:-:S05]  /*9a30*/  IADD3 R7, P0, R18, R3, RZ ;  /* 0x0000000312077210 */ /* 0x010fca0007f1e0ff */
[----:B------:R-:W-:-:S04]  /*9a40*/  IMAD.X R11, RZ, RZ, R17, P0 ;  /* 0x000000ffff0b7224 */ /* 0x000fc800000e0611 */
[----:B0-----:R-:W-:-:S04]  /*9a50*/  IMAD.WIDE.U32 R2, R11, R8, RZ ;  /* 0x000000080b027225 */ /* 0x001fc800078e00ff */
[----:B---3--:R-:W-:-:S04]  /*9a60*/  IMAD.WIDE.U32 R4, P0, R7, R9, R2 ;  /* 0x0000000907047225 */ /* 0x008fc80007800002 */
[----:B------:R-:W-:-:S04]  /*9a70*/  IMAD.WIDE.U32 R2, R7, R8, RZ ;  /* 0x0000000807027225 */ /* 0x000fc800078e00ff */
[----:B------:R-:W-:Y:S01]  /*9a80*/  IMAD.X R7, RZ, RZ, RZ, P0 ;  /* 0x000000ffff077224 */ /* 0x000fe200000e06ff */
[----:B------:R-:W-:Y:S01]  /*9a90*/  IADD3 RZ, P0, R3, R4, RZ ;  /* 0x0000000403ff7210 */ /* 0x000fe20007f1e0ff */
[----:B------:R-:W-:-:S04]  /*9aa0*/  IMAD.MOV.U32 R6, RZ, RZ, R5 ;  /* 0x000000ffff067224 */ /* 0x000fc800078e0005 */
[----:B------:R-:W-:-:S08]  /*9ab0*/  IMAD.WIDE.U32.X R6, R11, R9, R6, P0 ;  /* 0x000000090b067225 */ /* 0x000fd000000e0406 */
.L_x_257:
[----:B------:R-:W4:Y:S01]  /*9ac0*/  LDC.64 R26, c[0x0][0x640] ;  /* 0x00019000ff1a7b82 */ /* 0x000f220000000a00 */
[-C--:B--2---:R-:W-:Y:S01]  /*9ad0*/  SHF.R.U64 R11, R6, R0.reuse, R7 ;  /* 0x00000000060b7219 */ /* 0x084fe20000001207 */
[----:B------:R-:W-:Y:S01]  /*9ae0*/  IMAD.MOV.U32 R19, RZ, RZ, R17 ;  /* 0x000000ffff137224 */ /* 0x000fe200078e0011 */
[----:B------:R-:W-:Y:S01]  /*9af0*/  SHF.R.U32.HI R0, RZ, R0, R7 ;  /* 0x00000000ff007219 */ /* 0x000fe20000011607 */
[----:B-1----:R-:W-:Y:S01]  /*9b00*/  IMAD.MOV R14, RZ, RZ, -R14 ;  /* 0x000000ffff0e7224 */ /* 0x002fe200078e0a0e */
[----:B---3--:R-:W-:Y:S01]  /*9b10*/  IADD3 R5, P0, RZ, -R11, RZ ;  /* 0x8000000bff057210 */ /* 0x008fe20007f1e0ff */
[----:B------:R-:W-:Y:S01]  /*9b20*/  ULDC UR4, c[0x0][0x154] ;  /* 0x0000550000047ab9 */ /* 0x000fe20000000800 */
[----:B------:R-:W-:Y:S01]  /*9b30*/  IMAD.MOV.U32 R7, RZ, RZ, 0x1 ;  /* 0x00000001ff077424 */ /* 0x000fe200078e00ff */
[----:B------:R-:W1:Y:S01]  /*9b40*/  LDC R4, c[0x0][0x618] ;  /* 0x00018600ff047b82 */ /* 0x000e620000000800 */
[----:B------:R-:W-:Y:S02]  /*9b50*/  IMAD R22, R15, R14, R10 ;  /* 0x0000000e0f167224 */ /* 0x000fe400078e020a */
[----:B------:R-:W-:-:S04]  /*9b60*/  IMAD.X R3, RZ, RZ, ~R0, P0 ;  /* 0x000000ffff037224 */ /* 0x000fc800000e0e00 */
[-C--:B------:R-:W-:Y:S01]  /*9b70*/  IMAD R0, R3, R12.reuse, RZ ;  /* 0x0000000c03007224 */ /* 0x080fe200078e02ff */
[----:B------:R-:W2:Y:S01]  /*9b80*/  LDC R6, c[0x0][0x608] ;  /* 0x00018200ff067b82 */ /* 0x000ea20000000800 */
[----:B0-----:R-:W-:-:S04]  /*9b90*/  IMAD.WIDE.U32 R2, R5, R12, R18 ;  /* 0x0000000c05027225 */ /* 0x001fc800078e0012 */
[----:B------:R-:W-:Y:S01]  /*9ba0*/  IMAD R5, R5, R13, R0 ;  /* 0x0000000d05057224 */ /* 0x000fe200078e0200 */
[----:B------:R-:W-:Y:S02]  /*9bb0*/  I2FP.F32.U32 R0, R20 ;  /* 0x0000001400007245 */ /* 0x000fe40000201000 */
[----:B------:R-:W0:Y:S01]  /*9bc0*/  LDC R24, c[0x0][0x658] ;  /* 0x00019600ff187b82 */ /* 0x000e220000000800 */
[----:B------:R-:W-:Y:S01]  /*9bd0*/  IMAD.IADD R3, R3, 0x1, R5 ;  /* 0x0000000103037824 */ /* 0x000fe200078e0205 */
[----:B----4-:R-:W-:Y:S01]  /*9be0*/  ISETP.NE.U32.AND P0, PT, R26, RZ, PT ;  /* 0x000000ff1a00720c */ /* 0x010fe20003f05070 */
[----:B------:R-:W-:Y:S01]  /*9bf0*/  FMUL R0, R0, UR4 ;  /* 0x0000000400007c20 */ /* 0x000fe20008400000 */
[----:B------:R-:W-:Y:S02]  /*9c00*/  IMAD.MOV.U32 R5, RZ, RZ, -0x1 ;  /* 0xffffffffff057424 */ /* 0x000fe400078e00ff */
[----:B------:R-:W-:Y:S01]  /*9c10*/  ISETP.NE.AND.EX P0, PT, R27, RZ, PT, P0 ;  /* 0x000000ff1b00720c */ /* 0x000fe20003f05300 */
[----:B------:R3:W4:Y:S01]  /*9c20*/  F2I.U32.TRUNC.NTZ R12, R0 ;  /* 0x00000000000c7305 */ /* 0x000722000020f000 */
[----:B------:R-:W3:Y:S01]  /*9c30*/  LDC R15, c[0x0][0x148] ;  /* 0x00005200ff0f7b82 */ /* 0x000ee20000000800 */
[----:B-1----:R-:W-:-:S02]  /*9c40*/  SHF.R.U64 R10, R2, R4, R3 ;  /* 0x00000004020a7219 */ /* 0x002fc40000001203 */
[----:B------:R-:W-:-:S05]  /*9c50*/  SHF.R.U32.HI R3, RZ, R4, R3 ;  /* 0x00000004ff037219 */ /* 0x000fca0000011603 */
[----:B------:R-:W1:Y:S01]  /*9c60*/  LDC R14, c[0x0][0x600] ;  /* 0x00018000ff0e7b82 */ /* 0x000e620000000800 */
[-CC-:B--2---:R-:W-:Y:S02]  /*9c70*/  SHF.R.U64 R8, R10, R6.reuse, R3.reuse ;  /* 0x000000060a087219 */ /* 0x184fe40000001203 */
[----:B------:R-:W-:-:S05]  /*9c80*/  SHF.R.U32.HI R3, RZ, R6, R3 ;  /* 0x00000006ff037219 */ /* 0x000fca0000011603 */
[----:B------:R-:W2:Y:S01]  /*9c90*/  LDC R21, c[0x0][0x648] ;  /* 0x00019200ff157b82 */ /* 0x000ea20000000800 */
[-CC-:B0-----:R-:W-:Y:S02]  /*9ca0*/  SHF.R.U64 R13, R8, R24.reuse, R3.reuse ;  /* 0x00000018080d7219 */ /* 0x181fe40000001203 */
[-C--:B------:R-:W-:Y:S02]  /*9cb0*/  SHF.L.U32 R5, R5, R24.reuse, RZ ;  /* 0x0000001805057219 */ /* 0x080fe400000006ff */
[-C--:B------:R-:W-:Y:S01]  /*9cc0*/  SHF.R.U32.HI R3, RZ, R24.reuse, R3 ;  /* 0x00000018ff037219 */ /* 0x080fe20000011603 */
[----:B------:R-:W-:Y:S01]  /*9cd0*/  IMAD.MOV.U32 R2, RZ, RZ, R13 ;  /* 0x000000ffff027224 */ /* 0x000fe200078e000d */
[----:B------:R-:W-:Y:S01]  /*9ce0*/  SHF.L.U32 R24, R7, R24, RZ ;  /* 0x0000001807187219 */ /* 0x000fe200000006ff */
[----:B------:R-:W0:Y:S01]  /*9cf0*/  LDC R25, c[0x0][0x638] ;  /* 0x00018e00ff197b82 */ /* 0x000e220000000800 */
[----:B------:R-:W-:-:S07]  /*9d00*/  LOP3.LUT R19, RZ, R5, RZ, 0x33, !PT ;  /* 0x00000005ff137212 */ /* 0x000fce00078e33ff */
[----:B------:R-:W0:Y:S01]  /*9d10*/  LDC R28, c[0x0][0x610] ;  /* 0x00018400ff1c7b82 */ /* 0x000e220000000800 */
[----:B----4-:R-:W-:Y:S05]  /*9d20*/  @!P0 BRA `(.L_x_258) ;  /* 0x0000000000288947 */ /* 0x010fea0003800000 */
[----:B---3--:R-:W3:Y:S02]  /*9d30*/  LDC R0, c[0x0][0x64c] ;  /* 0x00019300ff007b82 */ /* 0x008ee40000000800 */
[----:B---3--:R-:W-:-:S05]  /*9d40*/  IADD3 R7, P0, R13, R0, RZ ;  /* 0x000000000d077210 */ /* 0x008fca0007f1e0ff */
        /* <DEDUP_REMOVED lines=8> */
.L_x_258:
[----:B------:R-:W4:Y:S01]  /*9dd0*/  LDC R4, c[0x0][0x65c] ;  /* 0x00019700ff047b82 */ /* 0x000f220000000800 */
[----:B--23--:R-:W-:Y:S01]  /*9de0*/  SHF.R.U64 R0, R2, R21, R3 ;  /* 0x0000001502007219 */ /* 0x00cfe20000001203 */
[----:B-1----:R-:W-:Y:S01]  /*9df0*/  VIADD R3, R14, 0xffffffff ;  /* 0xffffffff0e037836 */ /* 0x002fe20000000000 */
[----:B------:R-:W-:Y:S01]  /*9e00*/  LOP3.LUT R19, R8, R19, RZ, 0xc0, !PT ;  /* 0x0000001308137212 */ /* 0x000fe200078ec0ff */
[----:B------:R-:W-:Y:S02]  /*9e10*/  IMAD.MOV R12, RZ, RZ, -R12 ;  /* 0x000000ffff0c7224 */ /* 0x000fe400078e0a0c */
[----:B------:R-:W-:Y:S01]  /*9e20*/  IMAD.MOV R2, RZ, RZ, -R0 ;  /* 0x000000ffff027224 */ /* 0x000fe200078e0a00 */
[----:B------:R-:W-:Y:S01]  /*9e30*/  LOP3.LUT R3, R10, R3, RZ, 0xc0, !PT ;  /* 0x000000030a037212 */ /* 0x000fe200078ec0ff */
[----:B------:R-:W-:Y:S02]  /*9e40*/  IMAD R19, R24, R0, R19 ;  /* 0x0000000018137224 */ /* 0x000fe400078e0213 */
[----:B0-----:R-:W-:-:S04]  /*9e50*/  IMAD R0, R2, R25, R13 ;  /* 0x0000001902007224 */ /* 0x001fc800078e020d */
[----:B------:R-:W-:Y:S01]  /*9e60*/  IMAD R2, R0, R14, R3 ;  /* 0x0000000e00027224 */ /* 0x000fe200078e0203 */
[----:B----4-:R-:W-:Y:S01]  /*9e70*/  ISETP.NE.AND P0, PT, R4, 0x1, PT ;  /* 0x000000010400780c */ /* 0x010fe20003f05270 */
[----:B------:R-:W-:-:S05]  /*9e80*/  IMAD.MOV.U32 R4, RZ, RZ, 0x1 ;  /* 0x00000001ff047424 */ /* 0x000fca00078e00ff */
[----:B------:R-:W-:-:S07]  /*9e90*/  PRMT R0, R4, 0x7610, R0 ;  /* 0x0000761004007816 */ /* 0x000fce0000000000 */
[----:B------:R-:W-:-:S04]  /*9ea0*/  @P0 IMAD R22, R15, R12, R20 ;  /* 0x0000000c0f160224 */ /* 0x000fc800078e0214 */
[----:B------:R-:W-:-:S05]  /*9eb0*/  IMAD R19, R19, R28, R22 ;  /* 0x0000001c13137224 */ /* 0x000fca00078e0216 */
[----:B------:R-:W-:Y:S02]  /*9ec0*/  SEL R22, R2, R19, !P0 ;  /* 0x0000001302167207 */ /* 0x000fe40004000000 */
[----:B------:R-:W-:Y:S01]  /*9ed0*/  SEL R19, R19, R2, !P0 ;  /* 0x0000000213137207 */ /* 0x000fe20004000000 */
[----:B------:R-:W-:-:S07]  /*9ee0*/  IMAD.MOV.U32 R2, RZ, RZ, R11 ;  /* 0x000000ffff027224 */ /* 0x000fce00078e000b */
.L_x_256:
[----:B------:R-:W-:Y:S02]  /*9ef0*/  LOP3.LUT P0, RZ, R0, 0xff, RZ, 0xc0, !PT ;  /* 0x000000ff00ff7812 */ /* 0x000fe4000780c0ff */
[----:B------:R-:W-:-:S11]  /*9f00*/  LOP3.LUT R147, R147, 0x1, RZ, 0x3c, !PT ;  /* 0x0000000193937812 */ /* 0x000fd600078e3cff */
[----:B------:R-:W-:Y:S05]  /*9f10*/  @P0 BRA `(.L_x_259) ;  /* 0xffffff7400f80947 */ /* 0x000fea000383ffff */
[----:B------:R-:W-:Y:S05]  /*9f20*/  EXIT ;  /* 0x000000000000794d */ /* 0x000fea0003800000 */
.L_x_14:
[----:B------:R-:W-:-:S08]  /*9f30*/  ISETP.NE.AND P0, PT, R0, RZ, PT ;  /* 0x000000ff0000720c */ /* 0x000fd00003f05270 */
[----:B0-----:R-:W0:-:S00]  /*9f40*/  USETMAXREG.DEALLOC.CTAPOOL 0x28 ;  /* 0x00000028000079c8 */ /* 0x001e0000080e0500 */
[----:B------:R-:W-:Y:S05]  /*9f50*/  @P0 EXIT ;  /* 0x000000000000094d */ /* 0x000fea0003800000 */
[----:B0-----:R-:W-:Y:S01]  /*9f60*/  LOP3.LUT P0, RZ, R8, 0xff, RZ, 0xc0, !PT ;  /* 0x000000ff08ff7812 */ /* 0x001fe2000780c0ff */
[----:B------:R-:W-:Y:S02]  /*9f70*/  IMAD.MOV.U32 R0, RZ, RZ, 0x1 ;  /* 0x00000001ff007424 */ /* 0x000fe400078e00ff */
[----:B------:R-:W-:-:S10]  /*9f80*/  IMAD.MOV.U32 R7, RZ, RZ, RZ ;  /* 0x000000ffff077224 */ /* 0x000fd400078e00ff */
[----:B------:R-:W-:Y:S05]  /*9f90*/  @!P0 BRA `(.L_x_260) ;  /* 0x0000000c001c8947 */ /* 0x000fea0003800000 */
[----:B------:R-:W-:Y:S01]  /*9fa0*/  LOP3.LUT P0, RZ, R4, 0x1f, RZ, 0xc0, !PT ;  /* 0x0000001f04ff7812 */ /* 0x000fe2000780c0ff */
[----:B------:R-:W-:Y:S01]  /*9fb0*/  ULDC UR5, c[0x0][0x658] ;  /* 0x0001960000057ab9 */ /* 0x000fe20000000800 */
[----:B------:R-:W-:Y:S01]  /*9fc0*/  UMOV UR6, 0xffffffff ;  /* 0xffffffff00067882 */ /* 0x000fe20000000000 */
[----:B------:R-:W-:Y:S01]  /*9fd0*/  BSSY B0, `(.L_x_260) ;  /* 0x00000c3000007945 */ /* 0x000fe20003800000 */
[----:B------:R-:W-:Y:S01]  /*9fe0*/  USHF.L.U32 UR6, UR6, UR5, URZ ;  /* 0x0000000506067299 */ /* 0x000fe2000800063f */
[C---:B------:R-:W-:Y:S01]  /*9ff0*/  ISETP.NE.AND P2, PT, R3.reuse, RZ, PT ;  /* 0x000000ff0300720c */ /* 0x040fe20003f45270 */
[----:B------:R-:W-:Y:S01]  /*a000*/  IMAD.MOV.U32 R8, RZ, RZ, 0x1 ;  /* 0x00000001ff087424 */ /* 0x000fe200078e00ff */
[----:B------:R-:W-:Y:S01]  /*a010*/  ISETP.NE.OR P0, PT, R3, RZ, !P0 ;  /* 0x000000ff0300720c */ /* 0x000fe20004705670 */
[----:B------:R-:W-:Y:S01]  /*a020*/  IMAD.MOV.U32 R0, RZ, RZ, 0x1 ;  /* 0x00000001ff007424 */ /* 0x000fe200078e00ff */
[----:B------:R-:W-:Y:S01]  /*a030*/  LOP3.LUT R6, R16, 0x2, RZ, 0xfc, !PT ;  /* 0x0000000210067812 */ /* 0x000fe200078efcff */
[----:B------:R-:W-:Y:S01]  /*a040*/  IMAD.MOV.U32 R7, RZ, RZ, RZ ;  /* 0x000000ffff077224 */ /* 0x000fe200078e00ff */
[----:B------:R-:W-:Y:S01]  /*a050*/  ULDC UR4, c[0x0][0x600] ;  /* 0x0001800000047ab9 */ /* 0x000fe20000000800 */
[----:B------:R-:W-:Y:S01]  /*a060*/  UMOV UR7, 0x1 ;  /* 0x0000000100077882 */ /* 0x000fe20000000000 */
[----:B------:R-:W-:-:S02]  /*a070*/  UIADD3 UR19, UR40, 0x1, URZ ;  /* 0x0000000128137890 */ /* 0x000fc4000fffe03f */
[----:B------:R-:W-:Y:S02]  /*a080*/  UIADD3 UR15, UR4, -0x1, URZ ;  /* 0xffffffff040f7890 */ /* 0x000fe4000fffe03f */
[----:B------:R-:W-:Y:S02]  /*a090*/  USHF.L.U32 UR17, UR7, UR5, URZ ;  /* 0x0000000507117299 */ /* 0x000fe4000800063f */
[----:B------:R-:W-:Y:S01]  /*a0a0*/  ULOP3.LUT UR16, URZ, UR6, URZ, 0x33, !UPT ;  /* 0x000000063f107292 */ /* 0x000fe2000f8e333f */
[----:B------:R-:W-:-:S11]  /*a0b0*/  ULDC.64 UR20, c[0x0][0x198] ;  /* 0x0000660000147ab9 */ /* 0x000fd60000000a00 */
.L_x_272:
[----:B------:R-:W-:-:S03]  /*a0c0*/  UMOV UR4, 0xffffffff ;  /* 0xffffffff00047882 */ /* 0x000fc60000000000 */
[----:B------:R-:W-:Y:S05]  /*a0d0*/  BRA.DIV UR4, `(.L_x_261) ;  /* 0x0000001a04d47947 */ /* 0x000fea000b800000 */
[----:B------:R-:W-:-:S13]  /*a0e0*/  ELECT P6, URZ, PT ;  /* 0x00000000003f782f */ /* 0x000fda00038c0000 */
.L_x_306:
[----:B------:R-:W0:Y:S01]  /*a0f0*/  LDC R3, c[0x0][0x28c] ;  /* 0x0000a300ff037b82 */ /* 0x000e220000000800 */
[----:B------:R-:W-:Y:S01]  /*a100*/  BSSY B1, `(.L_x_262) ;  /* 0x0000037000017945 */ /* 0x000fe20003800000 */
[----:B0-----:R-:W-:-:S13]  /*a110*/  ISETP.LT.OR P6, PT, R3, 0x1, !P6 ;  /* 0x000000010300780c */ /* 0x001fda00077c1670 */
[----:B------:R-:W-:Y:S05]  /*a120*/  @P6 BRA `(.L_x_263) ;  /* 0x0000000000d06947 */ /* 0x000fea0003800000 */
[----:B------:R-:W-:Y:S02]  /*a130*/  IMAD R22, R22, 0xe0, RZ ;  /* 0x000000e016167824 */ /* 0x000fe400078e02ff */
[----:B------:R-:W-:Y:S02]  /*a140*/  IMAD.SHL.U32 R19, R19, 0x40, RZ ;  /* 0x0000004013137824 */ /* 0x000fe400078e00ff */
[----:B------:R-:W-:Y:S02]  /*a150*/  IMAD.MOV.U32 R12, RZ, RZ, RZ ;  /* 0x000000ffff0c7224 */ /* 0x000fe400078e00ff */
[----:B------:R-:W-:Y:S02]  /*a160*/  IMAD.U32 R13, RZ, RZ, UR19 ;  /* 0x00000013ff0d7e24 */ /* 0x000fe4000f8e00ff */
[----:B------:R-:W-:Y:S02]  /*a170*/  IMAD.MOV.U32 R3, RZ, RZ, R0 ;  /* 0x000000ffff037224 */ /* 0x000fe400078e0000 */
[----:B------:R-:W-:-:S07]  /*a180*/  IMAD.MOV.U32 R4, RZ, RZ, R7 ;  /* 0x000000ffff047224 */ /* 0x000fce00078e0007 */
.L_x_267:
[----:B------:R-:W0:Y:S01]  /*a190*/  S2R R10, SR_CgaCtaId ;  /* 0x00000000000a7919 */ /* 0x000e220000008800 */
[----:B------:R-:W-:Y:S01]  /*a1a0*/  MOV R5, 0x400 ;  /* 0x0000040000057802 */ /* 0x000fe20000000f00 */
[----:B------:R-:W1:Y:S03]  /*a1b0*/  @!P2 LDC R9, c[0x0][0x500] ;  /* 0x00014000ff09ab82 */ /* 0x000e660000000800 */
[----:B0-----:R-:W-:Y:S02]  /*a1c0*/  LEA R11, R10, R5, 0x18 ;  /* 0x000000050a0b7211 */ /* 0x001fe400078ec0ff */
[----:B------:R-:W-:-:S03]  /*a1d0*/  SHF.L.U32 R5, R3, 0x1f, RZ ;  /* 0x0000001f03057819 */ /* 0x000fc600000006ff */
[----:B------:R-:W-:-:S04]  /*a1e0*/  IMAD R10, R4, 0x8, R11 ;  /* 0x00000008040a7824 */ /* 0x000fc800078e020b */
[----:B------:R-:W0:Y:S02]  /*a1f0*/  SYNCS.PHASECHK.TRANS64.TRYWAIT P1, [R10+URZ+0xc8], R5 ;  /* 0x0000c8050a0075a7 */ /* 0x000e24000802017f */
[----:B01----:R-:W-:Y:S05]  /*a200*/  @!P1 BRA `(.L_x_264) ;  /* 0x0000001800a89947 */ /* 0x003fea0003800000 */
.L_x_307:
[----:B0-----:R-:W-:Y:S01]  /*a210*/  PRMT R5, R6, 0x9910, RZ ;  /* 0x0000991006057816 */ /* 0x001fe200000000ff */
[----:B------:R0:W-:Y:S03]  /*a220*/  @!P2 SYNCS.ARRIVE.TRANS64 RZ, [R10+URZ], R9 ;  /* 0x000000090affa9a7 */ /* 0x0001e6000800003f */
[----:B------:R-:W-:-:S13]  /*a230*/  ISETP.NE.AND P1, PT, R5, 0x2, PT ;  /* 0x000000020500780c */ /* 0x000fda0003f25270 */
[----:B0-----:R-:W-:Y:S05]  /*a240*/  @P1 BRA `(.L_x_265) ;  /* 0x0000000000041947 */ /* 0x001fea0003800000 */
[----:B------:R-:W-:Y:S01]  /*a250*/  BPT.TRAP 0x1 ;  /* 0x000000040000795c */ /* 0x000fe20000300000 */
.L_x_265:
[----:B------:R-:W-:Y:S05]  /*a260*/  @P0 BRA `(.L_x_266) ;  /* 0x0000000000040947 */ /* 0x000fea0003800000 */
[----:B------:R-:W-:Y:S01]  /*a270*/  BPT.TRAP 0x1 ;  /* 0x000000040000795c */ /* 0x000fe20000300000 */
.L_x_266:
[--C-:B------:R-:W-:Y:S01]  /*a280*/  IMAD R5, R4, 0x800, R11.reuse ;  /* 0x0000080004057824 */ /* 0x100fe200078e020b */
[----:B------:R-:W-:Y:S01]  /*a290*/  R2UR UR9, R10 ;  /* 0x000000000a0972ca */ /* 0x000fe200000e0000 */
[C---:B------:R-:W-:Y:S01]  /*a2a0*/  IMAD R11, R4.reuse, 0x1c00, R11 ;  /* 0x00001c00040b7824 */ /* 0x040fe200078e020b */
[----:B------:R-:W-:Y:S01]  /*a2b0*/  UIADD3 UR4, UP0, UR20, 0xf0, URZ ;  /* 0x000000f014047890 */ /* 0x000fe2000ff1e03f */
[----:B------:R-:W-:Y:S01]  /*a2c0*/  VIADD R13, R13, 0xffffffff ;  /* 0xffffffff0d0d7836 */ /* 0x000fe20000000000 */
[----:B------:R-:W-:Y:S01]  /*a2d0*/  R2UR UR5, R5 ;  /* 0x00000000050572ca */ /* 0x000fe200000e0000 */
[----:B------:R-:W-:Y:S01]  /*a2e0*/  UIADD3 UR22, UP1, UR20, 0x1f0, URZ ;  /* 0x000001f014167890 */ /* 0x000fe2000ff3e03f */
[----:B------:R-:W-:Y:S01]  /*a2f0*/  R2UR UR8, R11 ;  /* 0x000000000b0872ca */ /* 0x000fe200000e0000 */
[----:B------:R-:W-:Y:S01]  /*a300*/  VIADD R4, R4, 0x1 ;  /* 0x0000000104047836 */ /* 0x000fe20000000000 */
[----:B------:R-:W-:Y:S01]  /*a310*/  R2UR UR11, R19 ;  /* 0x00000000130b72ca */ /* 0x000fe200000e0000 */
[----:B------:R-:W-:Y:S01]  /*a320*/  UIADD3.X UR23, URZ, UR21, URZ, UP1, !UPT ;  /* 0x000000153f177290 */ /* 0x000fe20008ffe43f */
[----:B------:R-:W-:Y:S01]  /*a330*/  R2UR UR10, R12 ;  /* 0x000000000c0a72ca */ /* 0x000fe200000e0000 */
[----:B------:R-:W-:Y:S01]  /*a340*/  UMOV UR6, 0x0 ;  /* 0x0000000000067882 */ /* 0x000fe20000000000 */
[----:B------:R-:W-:Y:S01]  /*a350*/  R2UR UR12, R2 ;  /* 0x00000000020c72ca */ /* 0x000fe200000e0000 */
[----:B------:R-:W-:Y:S01]  /*a360*/  UMOV UR7, 0x10000000 ;  /* 0x1000000000077882 */ /* 0x000fe20000000000 */
[----:B------:R-:W-:Y:S01]  /*a370*/  R2UR UR18, R22 ;  /* 0x00000000161272ca */ /* 0x000fe200000e0000 */
[----:B------:R-:W-:Y:S01]  /*a380*/  VIADD R12, R12, 0x10 ;  /* 0x000000100c0c7836 */ /* 0x000fe20000000000 */
[----:B------:R-:W-:Y:S01]  /*a390*/  ISETP.GT.AND P3, PT, R13, 0x1, PT ;  /* 0x000000010d00780c */ /* 0x000fe20003f64270 */
[----:B------:R-:W-:Y:S01]  /*a3a0*/  UIADD3 UR13, UR5, 0x280, URZ ;  /* 0x00000280050d7890 */ /* 0x000fe2000fffe03f */
[----:B------:R-:W-:Y:S01]  /*a3b0*/  ISETP.NE.AND P1, PT, R4, 0x19, PT ;  /* 0x000000190400780c */ /* 0x000fe20003f25270 */
[----:B------:R-:W-:-:S02]  /*a3c0*/  UIADD3.X UR5, URZ, UR21, URZ, UP0, !UPT ;  /* 0x000000153f057290 */ /* 0x000fc400087fe43f */
[----:B------:R-:W-:Y:S01]  /*a3d0*/  UIADD3 UR14, UR8, 0xca80, URZ ;  /* 0x0000ca80080e7890 */ /* 0x000fe2000fffe03f */
[----:B------:R-:W-:Y:S02]  /*a3e0*/  SEL R10, RZ, 0x1, P1 ;  /* 0x00000001ff0a7807 */ /* 0x000fe40000800000 */
[----:B------:R-:W-:Y:S01]  /*a3f0*/  UMOV UR8, UR13 ;  /* 0x0000000d00087c82 */ /* 0x000fe20008000000 */
[----:B------:R-:W-:Y:S02]  /*a400*/  SEL R4, R4, RZ, P1 ;  /* 0x000000ff04047207 */ /* 0x000fe40000800000 */
[----:B------:R-:W-:Y:S01]  /*a410*/  LOP3.LUT R3, R3, R10, RZ, 0x3c, !PT ;  /* 0x0000000a03037212 */ /* 0x000fe200078e3cff */
[----:B------:R0:W-:Y:S02]  /*a420*/  UTMALDG.3D [UR8], [UR4], desc[UR6] ;  /* 0x00000608040075b4 */ /* 0x0001e40008011000 */
[----:B0-----:R-:W-:Y:S01]  /*a430*/  UMOV UR8, UR14 ;  /* 0x0000000e00087c82 */ /* 0x001fe20008000000 */
[----:B------:R-:W-:-:S02]  /*a440*/  UMOV UR11, UR18 ;  /* 0x00000012000b7c82 */ /* 0x000fc40008000000 */
[----:B------:R0:W-:Y:S02]  /*a450*/  UTMALDG.3D [UR8], [UR22], desc[UR6] ;  /* 0x00000608160075b4 */ /* 0x0001e40008011000 */
[----:B0-----:R-:W-:Y:S05]  /*a460*/  @P3 BRA `(.L_x_267) ;  /* 0xfffffffc00483947 */ /* 0x001fea000383ffff */
.L_x_263:
[----:B------:R-:W-:Y:S05]  /*a470*/  BSYNC B1 ;  /* 0x0000000000017941 */ /* 0x000fea0003800000 */
.L_x_262:
[----:B------:R-:W2:Y:S01]  /*a480*/  LDL.64 R10, [R1] ;  /* 0x00000000010a7983 */ /* 0x000ea20000100a00 */
[----:B------:R-:W-:Y:S01]  /*a490*/  LOP3.LUT P4, RZ, R8, 0xff, RZ, 0xc0, !PT ;  /* 0x000000ff08ff7812 */ /* 0x000fe2000788c0ff */
[----:B------:R-:W-:Y:S01]  /*a4a0*/  VIADD R4, R7, UR40 ;  /* 0x0000002807047c36 */ /* 0x000fe20008000000 */
[----:B------:R-:W-:Y:S01]  /*a4b0*/  ULDC.64 UR4, c[0x0][0x650] ;  /* 0x0001940000047ab9 */ /* 0x000fe20000000a00 */
[----:B------:R-:W-:Y:S01]  /*a4c0*/  IMAD.U32 R7, RZ, RZ, UR40 ;  /* 0x00000028ff077e24 */ /* 0x000fe2000f8e00ff */
[----:B------:R-:W-:Y:S01]  /*a4d0*/  UISETP.GE.U32.AND UP0, UPT, UR40, 0x19, UPT ;  /* 0x000000192800788c */ /* 0x000fe2000bf06070 */
[----:B------:R-:W-:Y:S01]  /*a4e0*/  BSSY B1, `(.L_x_268) ;  /* 0x000006f000017945 */ /* 0x000fe20003800000 */
[----:B------:R-:W-:Y:S01]  /*a4f0*/  ISETP.GT.U32.AND P1, PT, R4, 0x18, PT ;  /* 0x000000180400780c */ /* 0x000fe20003f24070 */
[----:B------:R-:W-:Y:S01]  /*a500*/  IMAD.MOV.U32 R19, RZ, RZ, -0x1 ;  /* 0xffffffffff137424 */ /* 0x000fe200078e00ff */
[----:B------:R-:W-:Y:S01]  /*a510*/  PRMT R8, RZ, 0x7610, R8 ;  /* 0x00007610ff087816 */ /* 0x000fe20000000008 */
[----:B------:R-:W-:Y:S01]  /*a520*/  IMAD.MOV.U32 R22, RZ, RZ, -0x1 ;  /* 0xffffffffff167424 */ /* 0x000fe200078e00ff */
[----:B------:R-:W-:-:S02]  /*a530*/  ISETP.LT.U32.AND P1, PT, R7, 0x19, P1 ;  /* 0x000000190700780c */ /* 0x000fc40000f21070 */
[----:B------:R-:W-:Y:S01]  /*a540*/  PLOP3.LUT P3, PT, PT, PT, UP0, 0x80, 0x0 ;  /* 0x000000000000781c */ /* 0x000fe20003f6f008 */
[----:B------:R-:W0:Y:S01]  /*a550*/  @P4 S2R R3, SR_CgaCtaId ;  /* 0x0000000000034919 */ /* 0x000e220000008800 */
[----:B------:R-:W-:-:S04]  /*a560*/  @P4 MOV R2, 0x400 ;  /* 0x0000040000024802 */ /* 0x000fc80000000f00 */
[----:B0-----:R-:W-:Y:S01]  /*a570*/  @P4 LEA R5, R3, R2, 0x18 ;  /* 0x0000000203054211 */ /* 0x001fe200078ec0ff */
[----:B------:R-:W-:-:S03]  /*a580*/  IMAD.WIDE.U32 R2, R4, 0x51eb851f, RZ ;  /* 0x51eb851f04027825 */ /* 0x000fc600078e00ff */
[----:B------:R0:W-:Y:S01]  /*a590*/  @P4 SYNCS.ARRIVE.TRANS64.A1T0 RZ, [R5+URZ+0x1c8], RZ ;  /* 0x0001c8ff05ff49a7 */ /* 0x0001e2000810003f */
[----:B------:R-:W-:Y:S01]  /*a5a0*/  IMAD.MOV.U32 R2, RZ, RZ, -0x1 ;  /* 0xffffffffff027424 */ /* 0x000fe200078e00ff */
[----:B0-----:R-:W-:Y:S02]  /*a5b0*/  SHF.R.U32.HI R5, RZ, 0x3, R3 ;  /* 0x00000003ff057819 */ /* 0x001fe40000011603 */
[----:B------:R-:W-:-:S03]  /*a5c0*/  SEL R3, RZ, 0x1, !P1 ;  /* 0x00000001ff037807 */ /* 0x000fc60004800000 */
[----:B------:R-:W-:Y:S01]  /*a5d0*/  IMAD R7, R5, -0x19, R4 ;  /* 0xffffffe705077824 */ /* 0x000fe200078e0204 */
[----:B------:R-:W-:Y:S02]  /*a5e0*/  LOP3.LUT R0, R0, R3, RZ, 0x3c, !PT ;  /* 0x0000000300007212 */ /* 0x000fe400078e3cff */
[----:B------:R-:W-:Y:S02]  /*a5f0*/  PRMT R3, RZ, 0x7610, R3 ;  /* 0x00007610ff037816 */ /* 0x000fe40000000003 */
[----:B------:R-:W-:Y:S02]  /*a600*/  @P3 LOP3.LUT R0, R0, 0x1, R5, 0x78, !PT ;  /* 0x0000000100003812 */ /* 0x000fe400078e7805 */
[----:B--2---:R-:W-:-:S04]  /*a610*/  IADD3 R18, P4, R18, R10, RZ ;  /* 0x0000000a12127210 */ /* 0x004fc80007f9e0ff */
[----:B------:R-:W-:Y:S01]  /*a620*/  ISETP.GE.U32.AND P1, PT, R18, UR4, PT ;  /* 0x0000000412007c0c */ /* 0x000fe2000bf26070 */
[----:B------:R-:W-:-:S05]  /*a630*/  IMAD.X R17, R17, 0x1, R23, P4 ;  /* 0x0000000111117824 */ /* 0x000fca00020e0617 */
[----:B------:R-:W-:-:S13]  /*a640*/  ISETP.GE.U32.AND.EX P1, PT, R17, UR5, PT, P1 ;  /* 0x0000000511007c0c */ /* 0x000fda000bf26110 */
[----:B------:R-:W-:Y:S05]  /*a650*/  @P1 BRA `(.L_x_269) ;  /* 0x00000004005c1947 */ /* 0x000fea0003800000 */
[----:B------:R-:W0:Y:S01]  /*a660*/  S2R R11, SR_CTAID.X ;  /* 0x00000000000b7919 */ /* 0x000e220000002500 */
[----:B------:R-:W-:Y:S01]  /*a670*/  ULDC.64 UR4, c[0x0][0x628] ;  /* 0x00018a0000047ab9 */ /* 0x000fe20000000a00 */
[----:B------:R-:W1:Y:S01]  /*a680*/  LDC R12, c[0x0][0x144] ;  /* 0x00005100ff0c7b82 */ /* 0x000e620000000800 */
[----:B------:R-:W-:Y:S01]  /*a690*/  ISETP.NE.U32.AND P1, PT, RZ, UR4, PT ;  /* 0x00000004ff007c0c */ /* 0x000fe2000bf25070 */
[----:B------:R-:W2:Y:S01]  /*a6a0*/  S2R R9, SR_CTAID.Y ;  /* 0x0000000000097919 */ /* 0x000ea20000002600 */
[----:B------:R-:W-:Y:S01]  /*a6b0*/  ULDC UR6, c[0x0][0x150] ;  /* 0x0000540000067ab9 */ /* 0x000fe20000000800 */
[----:B------:R-:W-:Y:S01]  /*a6c0*/  ULDC UR7, c[0x0][0x630] ;  /* 0x00018c0000077ab9 */ /* 0x000fe20000000800 */
[----:B------:R-:W-:Y:S01]  /*a6d0*/  ISETP.NE.AND.EX P1, PT, RZ, UR5, PT, P1 ;  /* 0x00000005ff007c0c */ /* 0x000fe2000bf25310 */
[----:B------:R-:W-:Y:S01]  /*a6e0*/  IMAD.MOV.U32 R2, RZ, RZ, R18 ;  /* 0x000000ffff027224 */ /* 0x000fe200078e0012 */
[----:B0-----:R-:W-:-:S05]  /*a6f0*/  I2FP.F32.U32 R3, R11 ;  /* 0x0000000b00037245 */ /* 0x001fca0000201000 */
[----:B------:R-:W-:Y:S01]  /*a700*/  FMUL R14, R3, UR6 ;  /* 0x00000006030e7c20 */ /* 0x000fe20008400000 */
[----:B------:R-:W-:-:S05]  /*a710*/  IMAD.MOV.U32 R3, RZ, RZ, R17 ;  /* 0x000000ffff037224 */ /* 0x000fca00078e0011 */
[----:B--2---:R-:W-:Y:S05]  /*a720*/  @!P1 BRA `(.L_x_270) ;  /* 0x0000000000289947 */ /* 0x004fea0003800000 */
[----:B------:R-:W-:Y:S02]  /*a730*/  ULDC UR6, c[0x0][0x634] ;  /* 0x00018d0000067ab9 */ /* 0x000fe40000000800 */
[----:B------:R-:W-:-:S05]  /*a740*/  IADD3 R3, P1, R18, UR6, RZ ;  /* 0x0000000612037c10 */ /* 0x000fca000ff3e0ff */
[----:B------:R-:W-:-:S04]  /*a750*/  IMAD.X R13, RZ, RZ, R17, P1 ;  /* 0x000000ffff0d7224 */ /* 0x000fc800008e0611 */
[----:B------:R-:W-:-:S04]  /*a760*/  IMAD.WIDE.U32 R4, R13, UR4, RZ ;  /* 0x000000040d047c25 */ /* 0x000fc8000f8e00ff */
[----:B------:R-:W-:-:S04]  /*a770*/  IMAD.WIDE.U32 R4, P1, R3, UR5, R4 ;  /* 0x0000000503047c25 */ /* 0x000fc8000f820004 */
[----:B------:R-:W-:-:S04]  /*a780*/  IMAD.WIDE.U32 R2, R3, UR4, RZ ;  /* 0x0000000403027c25 */ /* 0x000fc8000f8e00ff */
[----:B------:R-:W-:Y:S01]  /*a790*/  IMAD.MOV.U32 R2, RZ, RZ, R5 ;  /* 0x000000ffff027224 */ /* 0x000fe200078e0005 */
[----:B------:R-:W-:Y:S01]  /*a7a0*/  IADD3 RZ, P3, R3, R4, RZ ;  /* 0x0000000403ff7210 */ /* 0x000fe20007f7e0ff */
[----:B------:R-:W-:-:S04]  /*a7b0*/  IMAD.X R3, RZ, RZ, RZ, P1 ;  /* 0x000000ffff037224 */ /* 0x000fc800008e06ff */
[----:B------:R-:W-:-:S08]  /*a7c0*/  IMAD.WIDE.U32.X R2, R13, UR5, R2, P3 ;  /* 0x000000050d027c25 */ /* 0x000fd000098e0402 */
.L_x_270:
[--C-:B------:R-:W-:Y:S01]  /*a7d0*/  SHF.R.U64 R10, R2, UR7, R3.reuse ;  /* 0x00000007020a7c19 */ /* 0x100fe20008001203 */
[----:B------:R-:W0:Y:S01]  /*a7e0*/  F2I.U32.TRUNC.NTZ R14, R14 ;  /* 0x0000000e000e7305 */ /* 0x000e22000020f000 */
[----:B------:R-:W-:Y:S01]  /*a7f0*/  SHF.R.U32.HI R2, RZ, UR7, R3 ;  /* 0x00000007ff027c19 */ /* 0x000fe20008011603 */
[----:B------:R-:W-:Y:S01]  /*a800*/  ULDC.64 UR4, c[0x0][0x620] ;  /* 0x0001880000047ab9 */ /* 0x000fe20000000a00 */
[----:B------:R-:W-:Y:S01]  /*a810*/  IADD3 R5, P1, RZ, -R10, RZ ;  /* 0x8000000aff057210 */ /* 0x000fe20007f3e0ff */
[----:B------:R-:W-:Y:S01]  /*a820*/  IMAD.MOV.U32 R3, RZ, RZ, R17 ;  /* 0x000000ffff037224 */ /* 0x000fe200078e0011 */
[----:B------:R-:W-:-:S03]  /*a830*/  ULDC.64 UR6, c[0x0][0x640] ;  /* 0x0001900000067ab9 */ /* 0x000fc60000000a00 */
[----:B------:R-:W-:Y:S01]  /*a840*/  IMAD.X R2, RZ, RZ, ~R2, P1 ;  /* 0x000000ffff027224 */ /* 0x000fe200008e0e02 */
[----:B------:R-:W-:-:S03]  /*a850*/  ISETP.NE.U32.AND P1, PT, RZ, UR6, PT ;  /* 0x00000006ff007c0c */ /* 0x000fc6000bf25070 */
[----:B------:R-:W-:Y:S01]  /*a860*/  IMAD R4, R2, UR4, RZ ;  /* 0x0000000402047c24 */ /* 0x000fe2000f8e02ff */
[----:B------:R-:W-:Y:S01]  /*a870*/  ISETP.NE.AND.EX P1, PT, RZ, UR7, PT, P1 ;  /* 0x00000007ff007c0c */ /* 0x000fe2000bf25310 */
[----:B------:R-:W-:-:S04]  /*a880*/  IMAD.MOV.U32 R2, RZ, RZ, R18 ;  /* 0x000000ffff027224 */ /* 0x000fc800078e0012 */
[----:B------:R-:W-:Y:S01]  /*a890*/  IMAD.WIDE.U32 R2, R5, UR4, R2 ;  /* 0x0000000405027c25 */ /* 0x000fe2000f8e0002 */
[----:B------:R-:W-:-:S03]  /*a8a0*/  ULDC UR4, c[0x0][0x618] ;  /* 0x0001860000047ab9 */ /* 0x000fc60000000800 */
[----:B------:R-:W-:Y:S01]  /*a8b0*/  IMAD R5, R5, UR5, R4 ;  /* 0x0000000505057c24 */ /* 0x000fe2000f8e0204 */
[----:B------:R-:W-:Y:S01]  /*a8c0*/  ULDC UR5, c[0x0][0x154] ;  /* 0x0000550000057ab9 */ /* 0x000fe20000000800 */
[----:B0-----:R-:W-:Y:S02]  /*a8d0*/  IMAD.MOV R4, RZ, RZ, -R14 ;  /* 0x000000ffff047224 */ /* 0x001fe400078e0a0e */
[----:B------:R-:W0:Y:S01]  /*a8e0*/  LDC R14, c[0x0][0x148] ;  /* 0x00005200ff0e7b82 */ /* 0x000e220000000800 */
[----:B------:R-:W-:Y:S02]  /*a8f0*/  IMAD.IADD R3, R3, 0x1, R5 ;  /* 0x0000000103037824 */ /* 0x000fe400078e0205 */
[----:B-1----:R-:W-:Y:S01]  /*a900*/  IMAD R11, R12, R4, R11 ;  /* 0x000000040c0b7224 */ /* 0x002fe200078e020b */
[----:B------:R-:W-:Y:S02]  /*a910*/  I2FP.F32.U32 R4, R9 ;  /* 0x0000000900047245 */ /* 0x000fe40000201000 */
[----:B------:R-:W-:-:S02]  /*a920*/  SHF.R.U64 R12, R2, UR4, R3 ;  /* 0x00000004020c7c19 */ /* 0x000fc40008001203 */
[----:B------:R-:W-:Y:S01]  /*a930*/  SHF.R.U32.HI R3, RZ, UR4, R3 ;  /* 0x00000004ff037c19 */ /* 0x000fe20008011603 */
[----:B------:R-:W-:Y:S01]  /*a940*/  FMUL R4, R4, UR5 ;  /* 0x0000000504047c20 */ /* 0x000fe20008400000 */
[----:B------:R-:W-:Y:S02]  /*a950*/  ULDC UR4, c[0x0][0x608] ;  /* 0x0001820000047ab9 */ /* 0x000fe40000000800 */
[--C-:B------:R-:W-:Y:S01]  /*a960*/  SHF.R.U64 R15, R12, UR4, R3.reuse ;  /* 0x000000040c0f7c19 */ /* 0x100fe20008001203 */
[----:B------:R1:W2:Y:S01]  /*a970*/  F2I.U32.TRUNC.NTZ R20, R4 ;  /* 0x0000000400147305 */ /* 0x0002a2000020f000 */
[----:B------:R-:W-:Y:S01]  /*a980*/  SHF.R.U32.HI R2, RZ, UR4, R3 ;  /* 0x00000004ff027c19 */ /* 0x000fe20008011603 */
[----:B------:R-:W-:-:S03]  /*a990*/  ULDC UR4, c[0x0][0x658] ;  /* 0x0001960000047ab9 */ /* 0x000fc60000000800 */
[--C-:B------:R-:W-:Y:S02]  /*a9a0*/  SHF.R.U64 R13, R15, UR4, R2.reuse ;  /* 0x000000040f0d7c19 */ /* 0x100fe40008001202 */
[----:B------:R-:W-:-:S03]  /*a9b0*/  SHF.R.U32.HI R19, RZ, UR4, R2 ;  /* 0x00000004ff137c19 */ /* 0x000fc60008011602 */
[----:B------:R-:W-:Y:S02]  /*a9c0*/  IMAD.MOV.U32 R2, RZ, RZ, R13 ;  /* 0x000000ffff027224 */ /* 0x000fe400078e000d */
[----:B------:R-:W-:Y:S01]  /*a9d0*/  IMAD.MOV.U32 R3, RZ, RZ, R19 ;  /* 0x000000ffff037224 */ /* 0x000fe200078e0013 */
[----:B-1----:R-:W-:Y:S06]  /*a9e0*/  @!P1 BRA `(.L_x_271) ;  /* 0x0000000000289947 */ /* 0x002fec0003800000 */
        /* <DEDUP_REMOVED lines=10> */
.L_x_271:
[----:B------:R-:W1:Y:S01]  /*aa90*/  LDC R4, c[0x0][0x65c] ;  /* 0x00019700ff047b82 */ /* 0x000e620000000800 */
[----:B------:R-:W-:Y:S01]  /*aaa0*/  ULDC UR4, c[0x0][0x648] ;  /* 0x0001920000047ab9 */ /* 0x000fe20000000800 */
[----:B------:R-:W-:Y:S01]  /*aab0*/  LOP3.LUT R15, R15, UR16, RZ, 0xc0, !PT ;  /* 0x000000100f0f7c12 */ /* 0x000fe2000f8ec0ff */
[----:B--2---:R-:W-:Y:S01]  /*aac0*/  IMAD.MOV R20, RZ, RZ, -R20 ;  /* 0x000000ffff147224 */ /* 0x004fe200078e0a14 */
[----:B------:R-:W-:Y:S01]  /*aad0*/  SHF.R.U64 R2, R2, UR4, R3 ;  /* 0x0000000402027c19 */ /* 0x000fe20008001203 */
[----:B------:R-:W-:Y:S01]  /*aae0*/  ULDC UR4, c[0x0][0x638] ;  /* 0x00018e0000047ab9 */ /* 0x000fe20000000800 */
[----:B------:R-:W-:Y:S01]  /*aaf0*/  LOP3.LUT R12, R12, UR15, RZ, 0xc0, !PT ;  /* 0x0000000f0c0c7c12 */ /* 0x000fe2000f8ec0ff */
[----:B------:R-:W-:Y:S01]  /*ab00*/  ULDC UR5, c[0x0][0x610] ;  /* 0x0001840000057ab9 */ /* 0x000fe20000000800 */
[----:B------:R-:W-:Y:S01]  /*ab10*/  IMAD.MOV.U32 R3, RZ, RZ, 0x1 ;  /* 0x00000001ff037424 */ /* 0x000fe200078e00ff */
[----:B-1----:R-:W-:Y:S01]  /*ab20*/  ISETP.NE.AND P1, PT, R4, 0x1, PT ;  /* 0x000000010400780c */ /* 0x002fe20003f25270 */
[----:B------:R-:W-:-:S02]  /*ab30*/  IMAD.MOV R4, RZ, RZ, -R2 ;  /* 0x000000ffff047224 */ /* 0x000fc400078e0a02 */
[----:B------:R-:W-:Y:S02]  /*ab40*/  IMAD R2, R2, UR17, R15 ;  /* 0x0000001102027c24 */ /* 0x000fe4000f8e020f */
[----:B------:R-:W-:Y:S01]  /*ab50*/  IMAD R13, R4, UR4, R13 ;  /* 0x00000004040d7c24 */ /* 0x000fe2000f8e020d */
[----:B------:R-:W-:-:S07]  /*ab60*/  ULDC UR4, c[0x0][0x600] ;  /* 0x0001800000047ab9 */ /* 0x000fce0000000800 */
[----:B0-----:R-:W-:-:S04]  /*ab70*/  @P1 IMAD R11, R14, R20, R9 ;  /* 0x000000140e0b1224 */ /* 0x001fc800078e0209 */
[----:B------:R-:W-:Y:S02]  /*ab80*/  IMAD R11, R2, UR5, R11 ;  /* 0x00000005020b7c24 */ /* 0x000fe4000f8e020b */
[----:B------:R-:W-:-:S05]  /*ab90*/  IMAD R2, R13, UR4, R12 ;  /* 0x000000040d027c24 */ /* 0x000fca000f8e020c */
[----:B------:R-:W-:Y:S02]  /*aba0*/  SEL R22, R2, R11, !P1 ;  /* 0x0000000b02167207 */ /* 0x000fe40004800000 */
[----:B------:R-:W-:Y:S01]  /*abb0*/  SEL R19, R11, R2, !P1 ;  /* 0x000000020b137207 */ /* 0x000fe20004800000 */
[----:B------:R-:W-:-:S07]  /*abc0*/  IMAD.MOV.U32 R2, RZ, RZ, R10 ;  /* 0x000000ffff027224 */ /* 0x000fce00078e000a */
.L_x_269:
[----:B------:R-:W-:Y:S05]  /*abd0*/  BSYNC B1 ;  /* 0x0000000000017941 */ /* 0x000fea0003800000 */
.L_x_268:
[----:B------:R-:W-:-:S13]  /*abe0*/  LOP3.LUT P1, RZ, R3, 0xff, RZ, 0xc0, !PT ;  /* 0x000000ff03ff7812 */ /* 0x000fda000782c0ff */
[----:B------:R-:W-:Y:S05]  /*abf0*/  @P1 BRA `(.L_x_272) ;  /* 0xfffffff400301947 */ /* 0x000fea000383ffff */
[----:B------:R-:W-:Y:S05]  /*ac00*/  BSYNC B0 ;  /* 0x0000000000007941 */ /* 0x000fea0003800000 */
.L_x_260:
[----:B------:R-:W-:-:S03]  /*ac10*/  UMOV UR4, 0xffffffff ;  /* 0xffffffff00047882 */ /* 0x000fc60000000000 */
[----:B------:R-:W-:Y:S05]  /*ac20*/  BRA.DIV UR4, `(.L_x_273) ;  /* 0x0000001204347947 */ /* 0x000fea000b800000 */
[----:B------:R-:W-:-:S13]  /*ac30*/  ELECT P6, URZ, PT ;  /* 0x00000000003f782f */ /* 0x000fda00038c0000 */
.L_x_310:
[----:B------:R-:W-:Y:S04]  /*ac40*/  BSSY B0, `(.L_x_274) ;  /* 0x00000e8000007945 */ /* 0x000fe80003800000 */
[----:B------:R-:W-:Y:S05]  /*ac50*/  @!P6 BRA `(.L_x_275) ;  /* 0x0000000c0098e947 */ /* 0x000fea0003800000 */
[----:B------:R-:W-:-:S04]  /*ac60*/  LOP3.LUT R16, R16, 0x2, RZ, 0xfc, !PT ;  /* 0x0000000210107812 */ /* 0x000fc800078efcff */
[----:B------:R-:W-:-:S13]  /*ac70*/  ISETP.NE.AND P0, PT, R16, 0x3, PT ;  /* 0x000000031000780c */ /* 0x000fda0003f05270 */
[----:B------:R-:W-:Y:S05]  /*ac80*/  @!P0 BRA `(.L_x_276) ;  /* 0x0000000000048947 */ /* 0x000fea0003800000 */
[----:B------:R-:W-:Y:S01]  /*ac90*/  BPT.TRAP 0x1 ;  /* 0x000000040000795c */ /* 0x000fe20000300000 */
.L_x_276:
[----:B------:R-:W0:Y:S01]  /*aca0*/  S2R R3, SR_CgaCtaId ;  /* 0x0000000000037919 */ /* 0x000e220000008800 */
[----:B------:R-:W-:Y:S02]  /*acb0*/  MOV R2, 0x400 ;  /* 0x0000040000027802 */ /* 0x000fe40000000f00 */
[----:B------:R-:W-:Y:S02]  /*acc0*/  SHF.L.U32 R4, R0, 0x1f, RZ ;  /* 0x0000001f00047819 */ /* 0x000fe400000006ff */
[----:B0-----:R-:W-:-:S05]  /*acd0*/  LEA R2, R3, R2, 0x18 ;  /* 0x0000000203027211 */ /* 0x001fca00078ec0ff */
[----:B------:R-:W-:-:S04]  /*ace0*/  VIADD R2, R2, 0xc8 ;  /* 0x000000c802027836 */ /* 0x000fc80000000000 */
[C---:B------:R-:W-:Y:S02]  /*acf0*/  IMAD R9, R7.reuse, 0x8, R2 ;  /* 0x0000000807097824 */ /* 0x040fe400078e0202 */
[----:B------:R-:W-:Y:S02]  /*ad00*/  VIADD R7, R7, 0x1 ;  /* 0x0000000107077836 */ /* 0x000fe40000000000 */
[----:B------:R-:W0:Y:S03]  /*ad10*/  SYNCS.PHASECHK.TRANS64.TRYWAIT P0, [R9+URZ], R4 ;  /* 0x00000004090075a7 */ /* 0x000e26000800017f */
[----:B------:R-:W-:-:S04]  /*ad20*/  ISETP.NE.AND P1, PT, R7, 0x19, PT ;  /* 0x000000190700780c */ /* 0x000fc80003f25270 */
[----:B------:R-:W-:Y:S02]  /*ad30*/  SEL R3, RZ, 0x1, P1 ;  /* 0x00000001ff037807 */ /* 0x000fe40000800000 */
[----:B------:R-:W-:Y:S02]  /*ad40*/  SEL R7, R7, RZ, P1 ;  /* 0x000000ff07077207 */ /* 0x000fe40000800000 */
[----:B------:R-:W-:-:S03]  /*ad50*/  LOP3.LUT R6, R0, R3, RZ, 0x3c, !PT ;  /* 0x0000000300067212 */ /* 0x000fc600078e3cff */
[----:B------:R-:W-:Y:S01]  /*ad60*/  IMAD R8, R7, 0x8, R2 ;  /* 0x0000000807087824 */ /* 0x000fe200078e0202 */
[----:B------:R-:W-:Y:S01]  /*ad70*/  SHF.L.U32 R5, R6, 0x1f, RZ ;  /* 0x0000001f06057819 */ /* 0x000fe200000006ff */
[----:B0-----:R-:W-:Y:S06]  /*ad80*/  @!P0 BRA `(.L_x_277) ;  /* 0x0000000c00fc8947 */ /* 0x001fec0003800000 */
.L_x_311:
[----:B------:R-:W1:Y:S01]  /*ad90*/  SYNCS.PHASECHK.TRANS64.TRYWAIT P0, [R8+URZ], R5 ;  /* 0x00000005080075a7 */ /* 0x000e62000800017f */
[----:B------:R-:W-:-:S05]  /*ada0*/  VIADD R0, R7, 0x1 ;  /* 0x0000000107007836 */ /* 0x000fca0000000000 */
[----:B------:R-:W-:-:S04]  /*adb0*/  ISETP.NE.AND P1, PT, R0, 0x19, PT ;  /* 0x000000190000780c */ /* 0x000fc80003f25270 */
[----:B------:R-:W-:Y:S02]  /*adc0*/  SEL R3, RZ, 0x1, P1 ;  /* 0x00000001ff037807 */ /* 0x000fe40000800000 */
[----:B------:R-:W-:Y:S02]  /*add0*/  SEL R7, R0, RZ, P1 ;  /* 0x000000ff00077207 */ /* 0x000fe40000800000 */
[----:B------:R-:W-:-:S03]  /*ade0*/  LOP3.LUT R6, R6, R3, RZ, 0x3c, !PT ;  /* 0x0000000306067212 */ /* 0x000fc600078e3cff */
[----:B0-----:R-:W-:Y:S01]  /*adf0*/  IMAD R9, R7, 0x8, R2 ;  /* 0x0000000807097824 */ /* 0x001fe200078e0202 */
[----:B------:R-:W-:Y:S01]  /*ae00*/  SHF.L.U32 R4, R6, 0x1f, RZ ;  /* 0x0000001f06047819 */ /* 0x000fe200000006ff */
[----:B-1----:R-:W-:Y:S06]  /*ae10*/  @!P0 BRA `(.L_x_278) ;  /* 0x0000000c00ec8947 */ /* 0x002fec0003800000 */
.L_x_312:
        /* <DEDUP_REMOVED lines=9> */
.L_x_313:
        /* <DEDUP_REMOVED lines=9> */
.L_x_314:
        /* <DEDUP_REMOVED lines=9> */
.L_x_315:
        /* <DEDUP_REMOVED lines=9> */
.L_x_316:
        /* <DEDUP_REMOVED lines=9> */
.L_x_317:
        /* <DEDUP_REMOVED lines=9> */
.L_x_318:
        /* <DEDUP_REMOVED lines=9> */
.L_x_319:
        /* <DEDUP_REMOVED lines=9> */
.L_x_320:
        /* <DEDUP_REMOVED lines=9> */
.L_x_321:
        /* <DEDUP_REMOVED lines=9> */
.L_x_322:
        /* <DEDUP_REMOVED lines=9> */
.L_x_323:
        /* <DEDUP_REMOVED lines=9> */
.L_x_324:
        /* <DEDUP_REMOVED lines=9> */
.L_x_325:
        /* <DEDUP_REMOVED lines=9> */
.L_x_326:
        /* <DEDUP_REMOVED lines=9> */
.L_x_327:
        /* <DEDUP_REMOVED lines=9> */
.L_x_328:
        /* <DEDUP_REMOVED lines=9> */
.L_x_329:
        /* <DEDUP_REMOVED lines=9> */
.L_x_330:
        /* <DEDUP_REMOVED lines=9> */
.L_x_331:
        /* <DEDUP_REMOVED lines=9> */
.L_x_332:
[----:B------:R-:W1:Y:S01]  /*b960*/  SYNCS.PHASECHK.TRANS64.TRYWAIT P0, [R9+URZ], R4 ;  /* 0x00000004090075a7 */ /* 0x000e62000800017f */
[----:B------:R-:W-:-:S05]  /*b970*/  VIADD R0, R7, 0x1 ;  /* 0x0000000107007836 */ /* 0x000fca0000000000 */
[----:B------:R-:W-:-:S04]  /*b980*/  ISETP.NE.AND P1, PT, R0, 0x19, PT ;  /* 0x000000190000780c */ /* 0x000fc80003f25270 */
[----:B------:R-:W-:Y:S02]  /*b990*/  SEL R3, RZ, 0x1, P1 ;  /* 0x00000001ff037807 */ /* 0x000fe40000800000 */
[----:B------:R-:W-:Y:S02]  /*b9a0*/  SEL R7, R0, RZ, P1 ;  /* 0x000000ff00077207 */ /* 0x000fe40000800000 */
[----:B------:R-:W-:-:S03]  /*b9b0*/  LOP3.LUT R11, R6, R3, RZ, 0x3c, !PT ;  /* 0x00000003060b7212 */ /* 0x000fc600078e3cff */
[----:B------:R-:W-:Y:S01]  /*b9c0*/  IMAD R6, R7, 0x8, R2 ;  /* 0x0000000807067824 */ /* 0x000fe200078e0202 */
[----:B0-----:R-:W-:Y:S01]  /*b9d0*/  SHF.L.U32 R5, R11, 0x1f, RZ ;  /* 0x0000001f0b057819 */ /* 0x001fe200000006ff */
[----:B-1----:R-:W-:Y:S06]  /*b9e0*/  @!P0 BRA `(.L_x_299) ;  /* 0x00000008009c8947 */ /* 0x002fec0003800000 */
.L_x_333:
[----:B------:R-:W1:Y:S01]  /*b9f0*/  SYNCS.PHASECHK.TRANS64.TRYWAIT P0, [R6+URZ], R5 ;  /* 0x00000005060075a7 */ /* 0x000e62000800017f */
[----:B------:R-:W-:-:S05]  /*ba00*/  VIADD R0, R7, 0x1 ;  /* 0x0000000107007836 */ /* 0x000fca0000000000 */
[----:B------:R-:W-:-:S04]  /*ba10*/  ISETP.NE.AND P1, PT, R0, 0x19, PT ;  /* 0x000000190000780c */ /* 0x000fc80003f25270 */
[----:B0-----:R-:W-:Y:S02]  /*ba20*/  SEL R4, RZ, 0x1, P1 ;  /* 0x00000001ff047807 */ /* 0x001fe40000800000 */
[----:B------:R-:W-:Y:S02]  /*ba30*/  SEL R3, R0, RZ, P1 ;  /* 0x000000ff00037207 */ /* 0x000fe40000800000 */
[----:B------:R-:W-:Y:S01]  /*ba40*/  LOP3.LUT R0, R11, R4, RZ, 0x3c, !PT ;  /* 0x000000040b007212 */ /* 0x000fe200078e3cff */
[----:B-1----:R-:W-:Y:S06]  /*ba50*/  @!P0 BRA `(.L_x_300) ;  /* 0x0000000800948947 */ /* 0x002fec0003800000 */
.L_x_334:
[----:B------:R-:W-:Y:S01]  /*ba60*/  IMAD R3, R3, 0x8, R2 ;  /* 0x0000000803037824 */ /* 0x000fe200078e0202 */
[----:B------:R-:W-:-:S07]  /*ba70*/  SHF.L.U32 R0, R0, 0x1f, RZ ;  /* 0x0000001f00007819 */ /* 0x000fce00000006ff */
.L_x_301:
[----:B-1----:R1:W2:Y:S02]  /*ba80*/  SYNCS.PHASECHK.TRANS64.TRYWAIT P0, [R3+URZ], R0 ;  /* 0x00000000030075a7 */ /* 0x0022a4000800017f */
[----:B--2---:R-:W-:Y:S05]  /*ba90*/  @!P0 NANOSLEEP.SYNCS 0x989680 ;  /* 0x009896800000895d */ /* 0x004fea0003900000 */
[----:B------:R-:W2:Y:S02]  /*baa0*/  @!P0 SYNCS.PHASECHK.TRANS64 P0, [R3+URZ], R0 ;  /* 0x00000000030085a7 */ /* 0x000ea4000800007f */
[----:B--2---:R-:W-:Y:S05]  /*bab0*/  @!P0 BRA `(.L_x_301) ;  /* 0xfffffffc00f08947 */ /* 0x004fea000383ffff */
.L_x_275:
[----:B------:R-:W-:Y:S05]  /*bac0*/  BSYNC B0 ;  /* 0x0000000000007941 */ /* 0x000fea0003800000 */
.L_x_274:
[----:B------:R-:W-:Y:S05]  /*bad0*/  EXIT ;  /* 0x000000000000794d */ /* 0x000fea0003800000 */
.L_x_16:
[----:B-1----:R1:W2:Y:S02]  /*bae0*/  SYNCS.PHASECHK.TRANS64.TRYWAIT P0, [R143+URZ], R0 ;  /* 0x000000008f0075a7 */ /* 0x0022a4000800017f */
[----:B--2---:R-:W-:Y:S05]  /*baf0*/  @!P0 NANOSLEEP.SYNCS 0x989680 ;  /* 0x009896800000895d */ /* 0x004fea0003900000 */
[----:B------:R-:W2:Y:S02]  /*bb00*/  @!P0 SYNCS.PHASECHK.TRANS64 P0, [R143+URZ], R0 ;  /* 0x000000008f0085a7 */ /* 0x000ea4000800007f */
[----:B--2---:R-:W-:Y:S05]  /*bb10*/  @!P0 BRA `(.L_x_16) ;  /* 0xfffffffc00f08947 */ /* 0x004fea000383ffff */
[----:B------:R-:W-:Y:S05]  /*bb20*/  BRA `(.L_x_302) ;  /* 0xffffff5c00087947 */ /* 0x000fea000383ffff */
.L_x_21:
[----:B--2---:R2:W3:Y:S02]  /*bb30*/  SYNCS.PHASECHK.TRANS64.TRYWAIT P1, [R3+URZ], R0 ;  /* 0x00000000030075a7 */ /* 0x0044e4000802017f */
[----:B---3--:R-:W-:Y:S05]  /*bb40*/  @!P1 NANOSLEEP.SYNCS 0x989680 ;  /* 0x009896800000995d */ /* 0x008fea0003900000 */
[----:B------:R-:W3:Y:S02]  /*bb50*/  @!P1 SYNCS.PHASECHK.TRANS64 P1, [R3+URZ], R0 ;  /* 0x00000000030095a7 */ /* 0x000ee4000802007f */
[----:B---3--:R-:W-:Y:S05]  /*bb60*/  @!P1 BRA `(.L_x_21) ;  /* 0xfffffffc00f09947 */ /* 0x008fea000383ffff */
[----:B------:R-:W-:Y:S05]  /*bb70*/  BRA `(.L_x_20) ;  /* 0xffffff5c00747947 */ /* 0x000fea000383ffff */
.L_x_26:
[----:B--2---:R-:W-:-:S04]  /*bb80*/  IMAD.U32 R4, RZ, RZ, UR8 ;  /* 0x00000008ff047e24 */ /* 0x004fc8000f8e00ff */
[----:B------:R2:W3:Y:S03]  /*bb90*/  SYNCS.PHASECHK.TRANS64.TRYWAIT P1, [R4+URZ], R3 ;  /* 0x00000003040075a7 */ /* 0x0004e6000802017f */
[----:B---3--:R-:W-:Y:S05]  /*bba0*/  @!P1 NANOSLEEP.SYNCS 0x989680 ;  /* 0x009896800000995d */ /* 0x008fea0003900000 */
[----:B------:R-:W3:Y:S02]  /*bbb0*/  @!P1 SYNCS.PHASECHK.TRANS64 P1, [R4+URZ], R3 ;  /* 0x00000003040095a7 */ /* 0x000ee4000802007f */
[----:B---3--:R-:W-:Y:S05]  /*bbc0*/  @!P1 BRA `(.L_x_26) ;  /* 0xfffffffc00ec9947 */ /* 0x008fea000383ffff */
[----:B------:R-:W-:Y:S05]  /*bbd0*/  BRA `(.L_x_25) ;  /* 0xffffff60007c7947 */ /* 0x000fea000383ffff */
.L_x_32:
[----:B-1----:R1:W2:Y:S02]  /*bbe0*/  SYNCS.PHASECHK.TRANS64.TRYWAIT P0, [R143+URZ+0x10], R0 ;  /* 0x000010008f0075a7 */ /* 0x0022a4000800017f */
[----:B--2---:R-:W-:Y:S05]  /*bbf0*/  @!P0 NANOSLEEP.SYNCS 0x989680 ;  /* 0x009896800000895d */ /* 0x004fea0003900000 */
[----:B------:R-:W2:Y:S02]  /*bc00*/  @!P0 SYNCS.PHASECHK.TRANS64 P0, [R143+URZ+0x10], R0 ;  /* 0x000010008f0085a7 */ /* 0x000ea4000800007f */
[----:B--2---:R-:W-:Y:S05]  /*bc10*/  @!P0 BRA `(.L_x_32) ;  /* 0xfffffffc00f08947 */ /* 0x004fea000383ffff */
[----:B------:R-:W-:Y:S05]  /*bc20*/  BRA `(.L_x_303) ;  /* 0xffffff6400ec7947 */ /* 0x000fea000383ffff */
.L_x_261:
[----:B------:R-:W-:Y:S01]  /*bc30*/  BSSY B1, `(.L_x_304) ;  /* 0x0000006000017945 */ /* 0x000fe20003800000 */
[----:B------:R-:W-:-:S07]  /*bc40*/  IMAD.MOV.U32 R15, RZ, RZ, -0x1 ;  /* 0xffffffffff0f7424 */ /* 0x000fce00078e00ff */
[----:B-----5:R-:W-:Y:S05]  /*bc50*/  WARPSYNC.COLLECTIVE R15, `(.L_x_305) ;  /* 0x000000000f0c7348 */ /* 0x020fea0003c00000 */
[----:B------:R-:W-:Y:S02]  /*bc60*/  ELECT P6, UR62, PT ;  /* 0x00000000003e782f */ /* 0x000fe400038c0000 */
[----:B------:R-:W-:Y:S01]  /*bc70*/  MOV R14, UR62 ;  /* 0x0000003e000e7c02 */ /* 0x000fe20008000f00 */
[----:B-----5:R-:W-:Y:S10]  /*bc80*/  ENDCOLLECTIVE ;  /* 0x000000000000791b */ /* 0x020ff40003800000 */
.L_x_305:
[----:B------:R-:W-:Y:S05]  /*bc90*/  BSYNC B1 ;  /* 0x0000000000017941 */ /* 0x000fea0003800000 */
.L_x_304:
[----:B------:R-:W-:Y:S05]  /*bca0*/  BRA `(.L_x_306) ;  /* 0xffffffe400107947 */ /* 0x000fea000383ffff */
.L_x_264:
[----:B0-----:R0:W1:Y:S02]  /*bcb0*/  SYNCS.PHASECHK.TRANS64.TRYWAIT P1, [R10+URZ+0xc8], R5 ;  /* 0x0000c8050a0075a7 */ /* 0x001064000802017f */
[----:B-1----:R-:W-:Y:S05]  /*bcc0*/  @!P1 NANOSLEEP.SYNCS 0x989680 ;  /* 0x009896800000995d */ /* 0x002fea0003900000 */
[----:B------:R-:W1:Y:S02]  /*bcd0*/  @!P1 SYNCS.PHASECHK.TRANS64 P1, [R10+URZ+0xc8], R5 ;  /* 0x0000c8050a0095a7 */ /* 0x000e64000802007f */
[----:B-1----:R-:W-:Y:S05]  /*bce0*/  @!P1 BRA `(.L_x_264) ;  /* 0xfffffffc00f09947 */ /* 0x002fea000383ffff */
[----:B------:R-:W-:Y:S05]  /*bcf0*/  BRA `(.L_x_307) ;  /* 0xffffffe400447947 */ /* 0x000fea000383ffff */
.L_x_273:
[----:B------:R-:W-:Y:S01]  /*bd00*/  BSSY B0, `(.L_x_308) ;  /* 0x0000006000007945 */ /* 0x000fe20003800000 */
[----:B------:R-:W-:-:S07]  /*bd10*/  IMAD.MOV.U32 R15, RZ, RZ, -0x1 ;  /* 0xffffffffff0f7424 */ /* 0x000fce00078e00ff */
[----:B-----5:R-:W-:Y:S05]  /*bd20*/  WARPSYNC.COLLECTIVE R15, `(.L_x_309) ;  /* 0x000000000f0c7348 */ /* 0x020fea0003c00000 */
[----:B------:R-:W-:Y:S02]  /*bd30*/  ELECT P6, UR62, PT ;  /* 0x00000000003e782f */ /* 0x000fe400038c0000 */
[----:B------:R-:W-:Y:S01]  /*bd40*/  MOV R14, UR62 ;  /* 0x0000003e000e7c02 */ /* 0x000fe20008000f00 */
[----:B-----5:R-:W-:Y:S10]  /*bd50*/  ENDCOLLECTIVE ;  /* 0x000000000000791b */ /* 0x020ff40003800000 */
.L_x_309:
[----:B------:R-:W-:Y:S05]  /*bd60*/  BSYNC B0 ;  /* 0x0000000000007941 */ /* 0x000fea0003800000 */
.L_x_308:
[----:B------:R-:W-:Y:S05]  /*bd70*/  BRA `(.L_x_310) ;  /* 0xffffffec00b07947 */ /* 0x000fea000383ffff */
.L_x_277:
[----:B0-----:R0:W1:Y:S02]  /*bd80*/  SYNCS.PHASECHK.TRANS64.TRYWAIT P0, [R9+URZ], R4 ;  /* 0x00000004090075a7 */ /* 0x001064000800017f */
[----:B-1----:R-:W-:Y:S05]  /*bd90*/  @!P0 NANOSLEEP.SYNCS 0x989680 ;  /* 0x009896800000895d */ /* 0x002fea0003900000 */
[----:B------:R-:W1:Y:S02]  /*bda0*/  @!P0 SYNCS.PHASECHK.TRANS64 P0, [R9+URZ], R4 ;  /* 0x00000004090085a7 */ /* 0x000e64000800007f */
[----:B-1----:R-:W-:Y:S05]  /*bdb0*/  @!P0 BRA `(.L_x_277) ;  /* 0xfffffffc00f08947 */ /* 0x002fea000383ffff */
[----:B------:R-:W-:Y:S05]  /*bdc0*/  BRA `(.L_x_311) ;  /* 0xffffffec00f07947 */ /* 0x000fea000383ffff */
.L_x_278:
[----:B0-----:R0:W1:Y:S02]  /*bdd0*/  SYNCS.PHASECHK.TRANS64.TRYWAIT P0, [R8+URZ], R5 ;  /* 0x00000005080075a7 */ /* 0x001064000800017f */
[----:B-1----:R-:W-:Y:S05]  /*bde0*/  @!P0 NANOSLEEP.SYNCS 0x989680 ;  /* 0x009896800000895d */ /* 0x002fea0003900000 */
[----:B------:R-:W1:Y:S02]  /*bdf0*/  @!P0 SYNCS.PHASECHK.TRANS64 P0, [R8+URZ], R5 ;  /* 0x00000005080085a7 */ /* 0x000e64000800007f */
[----:B-1----:R-:W-:Y:S05]  /*be00*/  @!P0 BRA `(.L_x_278) ;  /* 0xfffffffc00f08947 */ /* 0x002fea000383ffff */
[----:B------:R-:W-:Y:S05]  /*be10*/  BRA `(.L_x_312) ;  /* 0xfffffff000007947 */ /* 0x000fea000383ffff */
.L_x_279:
[----:B0-----:R0:W1:Y:S02]  /*be20*/  SYNCS.PHASECHK.TRANS64.TRYWAIT P0, [R9+URZ], R4 ;  /* 0x00000004090075a7 */ /* 0x001064000800017f */
[----:B-1----:R-:W-:Y:S05]  /*be30*/  @!P0 NANOSLEEP.SYNCS 0x989680 ;  /* 0x009896800000895d */ /* 0x002fea0003900000 */
[----:B------:R-:W1:Y:S02]  /*be40*/  @!P0 SYNCS.PHASECHK.TRANS64 P0, [R9+URZ], R4 ;  /* 0x00000004090085a7 */ /* 0x000e64000800007f */
[----:B-1----:R-:W-:Y:S05]  /*be50*/  @!P0 BRA `(.L_x_279) ;  /* 0xfffffffc00f08947 */ /* 0x002fea000383ffff */
[----:B------:R-:W-:Y:S05]  /*be60*/  BRA `(.L_x_313) ;  /* 0xfffffff000107947 */ /* 0x000fea000383ffff */
.L_x_280:
[----:B0-----:R0:W1:Y:S02]  /*be70*/  SYNCS.PHASECHK.TRANS64.TRYWAIT P0, [R8+URZ], R5 ;  /* 0x00000005080075a7 */ /* 0x001064000800017f */
[----:B-1----:R-:W-:Y:S05]  /*be80*/  @!P0 NANOSLEEP.SYNCS 0x989680 ;  /* 0x009896800000895d */ /* 0x002fea0003900000 */
[----:B------:R-:W1:Y:S02]  /*be90*/  @!P0 SYNCS.PHASECHK.TRANS64 P0, [R8+URZ], R5 ;  /* 0x00000005080085a7 */ /* 0x000e64000800007f */
[----:B-1----:R-:W-:Y:S05]  /*bea0*/  @!P0 BRA `(.L_x_280) ;  /* 0xfffffffc00f08947 */ /* 0x002fea000383ffff */
[----:B------:R-:W-:Y:S05]  /*beb0*/  BRA `(.L_x_314) ;  /* 0xfffffff000207947 */ /* 0x000fea000383ffff */
.L_x_281:
[----:B0-----:R0:W1:Y:S02]  /*bec0*/  SYNCS.PHASECHK.TRANS64.TRYWAIT P0, [R9+URZ], R4 ;  /* 0x00000004090075a7 */ /* 0x001064000800017f */
[----:B-1----:R-:W-:Y:S05]  /*bed0*/  @!P0 NANOSLEEP.SYNCS 0x989680 ;  /* 0x009896800000895d */ /* 0x002fea0003900000 */
[----:B------:R-:W1:Y:S02]  /*bee0*/  @!P0 SYNCS.PHASECHK.TRANS64 P0, [R9+URZ], R4 ;  /* 0x00000004090085a7 */ /* 0x000e64000800007f */
[----:B-1----:R-:W-:Y:S05]  /*bef0*/  @!P0 BRA `(.L_x_281) ;  /* 0xfffffffc00f08947 */ /* 0x002fea000383ffff */
[----:B------:R-:W-:Y:S05]  /*bf00*/  BRA `(.L_x_315) ;  /* 0xfffffff000307947 */ /* 0x000fea000383ffff */
.L_x_282:
[----:B0-----:R0:W1:Y:S02]  /*bf10*/  SYNCS.PHASECHK.TRANS64.TRYWAIT P0, [R8+URZ], R5 ;  /* 0x00000005080075a7 */ /* 0x001064000800017f */
[----:B-1----:R-:W-:Y:S05]  /*bf20*/  @!P0 NANOSLEEP.SYNCS 0x989680 ;  /* 0x009896800000895d */ /* 0x002fea0003900000 */
[----:B------:R-:W1:Y:S02]  /*bf30*/  @!P0 SYNCS.PHASECHK.TRANS64 P0, [R8+URZ], R5 ;  /* 0x00000005080085a7 */ /* 0x000e64000800007f */
[----:B-1----:R-:W-:Y:S05]  /*bf40*/  @!P0 BRA `(.L_x_282) ;  /* 0xfffffffc00f08947 */ /* 0x002fea000383ffff */
[----:B------:R-:W-:Y:S05]  /*bf50*/  BRA `(.L_x_316) ;  /* 0xfffffff000407947 */ /* 0x000fea000383ffff */
.L_x_283:
[----:B0-----:R0:W1:Y:S02]  /*bf60*/  SYNCS.PHASECHK.TRANS64.TRYWAIT P0, [R9+URZ], R4 ;  /* 0x00000004090075a7 */ /* 0x001064000800017f */
[----:B-1----:R-:W-:Y:S05]  /*bf70*/  @!P0 NANOSLEEP.SYNCS 0x989680 ;  /* 0x009896800000895d */ /* 0x002fea0003900000 */
[----:B------:R-:W1:Y:S02]  /*bf80*/  @!P0 SYNCS.PHASECHK.TRANS64 P0, [R9+URZ], R4 ;  /* 0x00000004090085a7 */ /* 0x000e64000800007f */
[----:B-1----:R-:W-:Y:S05]  /*bf90*/  @!P0 BRA `(.L_x_283) ;  /* 0xfffffffc00f08947 */ /* 0x002fea000383ffff */
[----:B------:R-:W-:Y:S05]  /*bfa0*/  BRA `(.L_x_317) ;  /* 0xfffffff000507947 */ /* 0x000fea000383ffff */
.L_x_284:
[----:B0-----:R0:W1:Y:S02]  /*bfb0*/  SYNCS.PHASECHK.TRANS64.TRYWAIT P0, [R8+URZ], R5 ;  /* 0x00000005080075a7 */ /* 0x001064000800017f */
[----:B-1----:R-:W-:Y:S05]  /*bfc0*/  @!P0 NANOSLEEP.SYNCS 0x989680 ;  /* 0x009896800000895d */ /* 0x002fea0003900000 */
[----:B------:R-:W1:Y:S02]  /*bfd0*/  @!P0 SYNCS.PHASECHK.TRANS64 P0, [R8+URZ], R5 ;  /* 0x00000005080085a7 */ /* 0x000e64000800007f */
[----:B-1----:R-:W-:Y:S05]  /*bfe0*/  @!P0 BRA `(.L_x_284) ;  /* 0xfffffffc00f08947 */ /* 0x002fea000383ffff */
[----:B------:R-:W-:Y:S05]  /*bff0*/  BRA `(.L_x_318) ;  /* 0xfffffff000607947 */ /* 0x000fea000383ffff */
.L_x_285:
[----:B0-----:R0:W1:Y:S02]  /*c000*/  SYNCS.PHASECHK.TRANS64.TRYWAIT P0, [R9+URZ], R4 ;  /* 0x00000004090075a7 */ /* 0x001064000800017f */
[----:B-1----:R-:W-:Y:S05]  /*c010*/  @!P0 NANOSLEEP.SYNCS 0x989680 ;  /* 0x009896800000895d */ /* 0x002fea0003900000 */
[----:B------:R-:W1:Y:S02]  /*c020*/  @!P0 SYNCS.PHASECHK.TRANS64 P0, [R9+URZ], R4 ;  /* 0x00000004090085a7 */ /* 0x000e64000800007f */
[----:B-1----:R-:W-:Y:S05]  /*c030*/  @!P0 BRA `(.L_x_285) ;  /* 0xfffffffc00f08947 */ /* 0x002fea000383ffff */
[----:B------:R-:W-:Y:S05]  /*c040*/  BRA `(.L_x_319) ;  /* 0xfffffff000707947 */ /* 0x000fea000383ffff */
.L_x_286:
[----:B0-----:R0:W1:Y:S02]  /*c050*/  SYNCS.PHASECHK.TRANS64.TRYWAIT P0, [R8+URZ], R5 ;  /* 0x00000005080075a7 */ /* 0x001064000800017f */
[----:B-1----:R-:W-:Y:S05]  /*c060*/  @!P0 NANOSLEEP.SYNCS 0x989680 ;  /* 0x009896800000895d */ /* 0x002fea0003900000 */
[----:B------:R-:W1:Y:S02]  /*c070*/  @!P0 SYNCS.PHASECHK.TRANS64 P0, [R8+URZ], R5 ;  /* 0x00000005080085a7 */ /* 0x000e64000800007f */
[----:B-1----:R-:W-:Y:S05]  /*c080*/  @!P0 BRA `(.L_x_286) ;  /* 0xfffffffc00f08947 */ /* 0x002fea000383ffff */
[----:B------:R-:W-:Y:S05]  /*c090*/  BRA `(.L_x_320) ;  /* 0xfffffff000807947 */ /* 0x000fea000383ffff */
.L_x_287:
[----:B0-----:R0:W1:Y:S02]  /*c0a0*/  SYNCS.PHASECHK.TRANS64.TRYWAIT P0, [R9+URZ], R4 ;  /* 0x00000004090075a7 */ /* 0x001064000800017f */
[----:B-1----:R-:W-:Y:S05]  /*c0b0*/  @!P0 NANOSLEEP.SYNCS 0x989680 ;  /* 0x009896800000895d */ /* 0x002fea0003900000 */
[----:B------:R-:W1:Y:S02]  /*c0c0*/  @!P0 SYNCS.PHASECHK.TRANS64 P0, [R9+URZ], R4 ;  /* 0x00000004090085a7 */ /* 0x000e64000800007f */
[----:B-1----:R-:W-:Y:S05]  /*c0d0*/  @!P0 BRA `(.L_x_287) ;  /* 0xfffffffc00f08947 */ /* 0x002fea000383ffff */
[----:B------:R-:W-:Y:S05]  /*c0e0*/  BRA `(.L_x_321) ;  /* 0xfffffff000907947 */ /* 0x000fea000383ffff */
.L_x_288:
[----:B0-----:R0:W1:Y:S02]  /*c0f0*/  SYNCS.PHASECHK.TRANS64.TRYWAIT P0, [R8+URZ], R5 ;  /* 0x00000005080075a7 */ /* 0x001064000800017f */
[----:B-1----:R-:W-:Y:S05]  /*c100*/  @!P0 NANOSLEEP.SYNCS 0x989680 ;  /* 0x009896800000895d */ /* 0x002fea0003900000 */
[----:B------:R-:W1:Y:S02]  /*c110*/  @!P0 SYNCS.PHASECHK.TRANS64 P0, [R8+URZ], R5 ;  /* 0x00000005080085a7 */ /* 0x000e64000800007f */
[----:B-1----:R-:W-:Y:S05]  /*c120*/  @!P0 BRA `(.L_x_288) ;  /* 0xfffffffc00f08947 */ /* 0x002fea000383ffff */
[----:B------:R-:W-:Y:S05]  /*c130*/  BRA `(.L_x_322) ;  /* 0xfffffff000a07947 */ /* 0x000fea000383ffff */
.L_x_289:
[----:B0-----:R0:W1:Y:S02]  /*c140*/  SYNCS.PHASECHK.TRANS64.TRYWAIT P0, [R9+URZ], R4 ;  /* 0x00000004090075a7 */ /* 0x001064000800017f */
[----:B-1----:R-:W-:Y:S05]  /*c150*/  @!P0 NANOSLEEP.SYNCS 0x989680 ;  /* 0x009896800000895d */ /* 0x002fea0003900000 */
[----:B------:R-:W1:Y:S02]  /*c160*/  @!P0 SYNCS.PHASECHK.TRANS64 P0, [R9+URZ], R4 ;  /* 0x00000004090085a7 */ /* 0x000e64000800007f */
[----:B-1----:R-:W-:Y:S05]  /*c170*/  @!P0 BRA `(.L_x_289) ;  /* 0xfffffffc00f08947 */ /* 0x002fea000383ffff */
[----:B------:R-:W-:Y:S05]  /*c180*/  BRA `(.L_x_323) ;  /* 0xfffffff000b07947 */ /* 0x000fea000383ffff */
.L_x_290:
[----:B0-----:R0:W1:Y:S02]  /*c190*/  SYNCS.PHASECHK.TRANS64.TRYWAIT P0, [R8+URZ], R5 ;  /* 0x00000005080075a7 */ /* 0x001064000800017f */
[----:B-1----:R-:W-:Y:S05]  /*c1a0*/  @!P0 NANOSLEEP.SYNCS 0x989680 ;  /* 0x009896800000895d */ /* 0x002fea0003900000 */
[----:B------:R-:W1:Y:S02]  /*c1b0*/  @!P0 SYNCS.PHASECHK.TRANS64 P0, [R8+URZ], R5 ;  /* 0x00000005080085a7 */ /* 0x000e64000800007f */
[----:B-1----:R-:W-:Y:S05]  /*c1c0*/  @!P0 BRA `(.L_x_290) ;  /* 0xfffffffc00f08947 */ /* 0x002fea000383ffff */
[----:B------:R-:W-:Y:S05]  /*c1d0*/  BRA `(.L_x_324) ;  /* 0xfffffff000c07947 */ /* 0x000fea000383ffff */
.L_x_291:
[----:B0-----:R0:W1:Y:S02]  /*c1e0*/  SYNCS.PHASECHK.TRANS64.TRYWAIT P0, [R9+URZ], R4 ;  /* 0x00000004090075a7 */ /* 0x001064000800017f */
[----:B-1----:R-:W-:Y:S05]  /*c1f0*/  @!P0 NANOSLEEP.SYNCS 0x989680 ;  /* 0x009896800000895d */ /* 0x002fea0003900000 */
[----:B------:R-:W1:Y:S02]  /*c200*/  @!P0 SYNCS.PHASECHK.TRANS64 P0, [R9+URZ], R4 ;  /* 0x00000004090085a7 */ /* 0x000e64000800007f */
[----:B-1----:R-:W-:Y:S05]  /*c210*/  @!P0 BRA `(.L_x_291) ;  /* 0xfffffffc00f08947 */ /* 0x002fea000383ffff */
[----:B------:R-:W-:Y:S05]  /*c220*/  BRA `(.L_x_325) ;  /* 0xfffffff000d07947 */ /* 0x000fea000383ffff */
.L_x_292:
[----:B0-----:R0:W1:Y:S02]  /*c230*/  SYNCS.PHASECHK.TRANS64.TRYWAIT P0, [R8+URZ], R5 ;  /* 0x00000005080075a7 */ /* 0x001064000800017f */
[----:B-1----:R-:W-:Y:S05]  /*c240*/  @!P0 NANOSLEEP.SYNCS 0x989680 ;  /* 0x009896800000895d */ /* 0x002fea0003900000 */
[----:B------:R-:W1:Y:S02]  /*c250*/  @!P0 SYNCS.PHASECHK.TRANS64 P0, [R8+URZ], R5 ;  /* 0x00000005080085a7 */ /* 0x000e64000800007f */
[----:B-1----:R-:W-:Y:S05]  /*c260*/  @!P0 BRA `(.L_x_292) ;  /* 0xfffffffc00f08947 */ /* 0x002fea000383ffff */
[----:B------:R-:W-:Y:S05]  /*c270*/  BRA `(.L_x_326) ;  /* 0xfffffff000e07947 */ /* 0x000fea000383ffff */
.L_x_293:
[----:B0-----:R0:W1:Y:S02]  /*c280*/  SYNCS.PHASECHK.TRANS64.TRYWAIT P0, [R9+URZ], R4 ;  /* 0x00000004090075a7 */ /* 0x001064000800017f */
[----:B-1----:R-:W-:Y:S05]  /*c290*/  @!P0 NANOSLEEP.SYNCS 0x989680 ;  /* 0x009896800000895d */ /* 0x002fea0003900000 */
[----:B------:R-:W1:Y:S02]  /*c2a0*/  @!P0 SYNCS.PHASECHK.TRANS64 P0, [R9+URZ], R4 ;  /* 0x00000004090085a7 */ /* 0x000e64000800007f */
[----:B-1----:R-:W-:Y:S05]  /*c2b0*/  @!P0 BRA `(.L_x_293) ;  /* 0xfffffffc00f08947 */ /* 0x002fea000383ffff */
[----:B------:R-:W-:Y:S05]  /*c2c0*/  BRA `(.L_x_327) ;  /* 0xfffffff000f07947 */ /* 0x000fea000383ffff */
.L_x_294:
[----:B0-----:R0:W1:Y:S02]  /*c2d0*/  SYNCS.PHASECHK.TRANS64.TRYWAIT P0, [R8+URZ], R5 ;  /* 0x00000005080075a7 */ /* 0x001064000800017f */
[----:B-1----:R-:W-:Y:S05]  /*c2e0*/  @!P0 NANOSLEEP.SYNCS 0x989680 ;  /* 0x009896800000895d */ /* 0x002fea0003900000 */
[----:B------:R-:W1:Y:S02]  /*c2f0*/  @!P0 SYNCS.PHASECHK.TRANS64 P0, [R8+URZ], R5 ;  /* 0x00000005080085a7 */ /* 0x000e64000800007f */
[----:B-1----:R-:W-:Y:S05]  /*c300*/  @!P0 BRA `(.L_x_294) ;  /* 0xfffffffc00f08947 */ /* 0x002fea000383ffff */
[----:B------:R-:W-:Y:S05]  /*c310*/  BRA `(.L_x_328) ;  /* 0xfffffff400007947 */ /* 0x000fea000383ffff */
.L_x_295:
[----:B0-----:R0:W1:Y:S02]  /*c320*/  SYNCS.PHASECHK.TRANS64.TRYWAIT P0, [R9+URZ], R4 ;  /* 0x00000004090075a7 */ /* 0x001064000800017f */
[----:B-1----:R-:W-:Y:S05]  /*c330*/  @!P0 NANOSLEEP.SYNCS 0x989680 ;  /* 0x009896800000895d */ /* 0x002fea0003900000 */
[----:B------:R-:W1:Y:S02]  /*c340*/  @!P0 SYNCS.PHASECHK.TRANS64 P0, [R9+URZ], R4 ;  /* 0x00000004090085a7 */ /* 0x000e64000800007f */
[----:B-1----:R-:W-:Y:S05]  /*c350*/  @!P0 BRA `(.L_x_295) ;  /* 0xfffffffc00f08947 */ /* 0x002fea000383ffff */
[----:B------:R-:W-:Y:S05]  /*c360*/  BRA `(.L_x_329) ;  /* 0xfffffff400107947 */ /* 0x000fea000383ffff */
.L_x_296:
[----:B0-----:R0:W1:Y:S02]  /*c370*/  SYNCS.PHASECHK.TRANS64.TRYWAIT P0, [R8+URZ], R5 ;  /* 0x00000005080075a7 */ /* 0x001064000800017f */
[----:B-1----:R-:W-:Y:S05]  /*c380*/  @!P0 NANOSLEEP.SYNCS 0x989680 ;  /* 0x009896800000895d */ /* 0x002fea0003900000 */
[----:B------:R-:W1:Y:S02]  /*c390*/  @!P0 SYNCS.PHASECHK.TRANS64 P0, [R8+URZ], R5 ;  /* 0x00000005080085a7 */ /* 0x000e64000800007f */
[----:B-1----:R-:W-:Y:S05]  /*c3a0*/  @!P0 BRA `(.L_x_296) ;  /* 0xfffffffc00f08947 */ /* 0x002fea000383ffff */
[----:B------:R-:W-:Y:S05]  /*c3b0*/  BRA `(.L_x_330) ;  /* 0xfffffff400207947 */ /* 0x000fea000383ffff */
.L_x_297:
[----:B0-----:R0:W1:Y:S02]  /*c3c0*/  SYNCS.PHASECHK.TRANS64.TRYWAIT P0, [R9+URZ], R4 ;  /* 0x00000004090075a7 */ /* 0x001064000800017f */
[----:B-1----:R-:W-:Y:S05]  /*c3d0*/  @!P0 NANOSLEEP.SYNCS 0x989680 ;  /* 0x009896800000895d */ /* 0x002fea0003900000 */
[----:B------:R-:W1:Y:S02]  /*c3e0*/  @!P0 SYNCS.PHASECHK.TRANS64 P0, [R9+URZ], R4 ;  /* 0x00000004090085a7 */ /* 0x000e64000800007f */
[----:B-1----:R-:W-:Y:S05]  /*c3f0*/  @!P0 BRA `(.L_x_297) ;  /* 0xfffffffc00f08947 */ /* 0x002fea000383ffff */
[----:B------:R-:W-:Y:S05]  /*c400*/  BRA `(.L_x_331) ;  /* 0xfffffff400307947 */ /* 0x000fea000383ffff */
.L_x_298:
[----:B0-----:R0:W1:Y:S02]  /*c410*/  SYNCS.PHASECHK.TRANS64.TRYWAIT P0, [R8+URZ], R5 ;  /* 0x00000005080075a7 */ /* 0x001064000800017f */
[----:B-1----:R-:W-:Y:S05]  /*c420*/  @!P0 NANOSLEEP.SYNCS 0x989680 ;  /* 0x009896800000895d */ /* 0x002fea0003900000 */
[----:B------:R-:W1:Y:S02]  /*c430*/  @!P0 SYNCS.PHASECHK.TRANS64 P0, [R8+URZ], R5 ;  /* 0x00000005080085a7 */ /* 0x000e64000800007f */
[----:B-1----:R-:W-:Y:S05]  /*c440*/  @!P0 BRA `(.L_x_298) ;  /* 0xfffffffc00f08947 */ /* 0x002fea000383ffff */
[----:B------:R-:W-:Y:S05]  /*c450*/  BRA `(.L_x_332) ;  /* 0xfffffff400407947 */ /* 0x000fea000383ffff */
.L_x_299:
[----:B0-----:R0:W1:Y:S02]  /*c460*/  SYNCS.PHASECHK.TRANS64.TRYWAIT P0, [R9+URZ], R4 ;  /* 0x00000004090075a7 */ /* 0x001064000800017f */
[----:B-1----:R-:W-:Y:S05]  /*c470*/  @!P0 NANOSLEEP.SYNCS 0x989680 ;  /* 0x009896800000895d */ /* 0x002fea0003900000 */
[----:B------:R-:W1:Y:S02]  /*c480*/  @!P0 SYNCS.PHASECHK.TRANS64 P0, [R9+URZ], R4 ;  /* 0x00000004090085a7 */ /* 0x000e64000800007f */
[----:B-1----:R-:W-:Y:S05]  /*c490*/  @!P0 BRA `(.L_x_299) ;  /* 0xfffffffc00f08947 */ /* 0x002fea000383ffff */
[----:B------:R-:W-:Y:S05]  /*c4a0*/  BRA `(.L_x_333) ;  /* 0xfffffff400507947 */ /* 0x000fea000383ffff */
.L_x_300:
[----:B0-----:R0:W1:Y:S02]  /*c4b0*/  SYNCS.PHASECHK.TRANS64.TRYWAIT P0, [R6+URZ], R5 ;  /* 0x00000005060075a7 */ /* 0x001064000800017f */
[----:B-1----:R-:W-:Y:S05]  /*c4c0*/  @!P0 NANOSLEEP.SYNCS 0x989680 ;  /* 0x009896800000895d */ /* 0x002fea0003900000 */
[----:B------:R-:W1:Y:S02]  /*c4d0*/  @!P0 SYNCS.PHASECHK.TRANS64 P0, [R6+URZ], R5 ;  /* 0x00000005060085a7 */ /* 0x000e64000800007f */
[----:B-1----:R-:W-:Y:S05]  /*c4e0*/  @!P0 BRA `(.L_x_300) ;  /* 0xfffffffc00f08947 */ /* 0x002fea000383ffff */
[----:B------:R-:W-:Y:S05]  /*c4f0*/  BRA `(.L_x_334) ;  /* 0xfffffff400587947 */ /* 0x000fea000383ffff */
.L_x_335:
[----:B------:R-:W-:-:S00]  /*c500*/  BRA `(.L_x_335) ;  /* 0xfffffffc00fc7947 */ /* 0x000fc0000383ffff */
[----:B------:R-:W-:-:S00]  /*c510*/  NOP ;  /* 0x0000000000007918 */ /* 0x000fc00000000000 */
        /* <DEDUP_REMOVED lines=14> */
.L_x_336:


//--------------------- .nv.global.init           --------------------------
	.section	.nv.global.init,"aw",@progbits
.nv.global.init:
	.type		$str$22,@object
	.size		$str$22,($str$23 - $str$22)
$str$22:
        /*0000*/ 	.byte	0x6b, 0x5f, 0x74, 0x69, 0x6c, 0x65, 0x5f, 0x63, 0x6f, 0x75, 0x6e, 0x74, 0x20, 0x3e, 0x3d, 0x20
        /*0010*/ 	.byte	0x31, 0x00
	.type		$str$23,@object
	.size		$str$23,(__unnamed_1 - $str$23)
$str$23:
        /*0012*/ 	.byte	0x2f, 0x74, 0x6d, 0x70, 0x2f, 0x63, 0x75, 0x74, 0x6c, 0x61, 0x73, 0x73, 0x5f, 0x73, 0x77, 0x65
        /*0022*/ 	.byte	0x65, 0x70, 0x5f, 0x73, 0x72, 0x63, 0x2f, 0x69, 0x6e, 0x63, 0x6c, 0x75, 0x64, 0x65, 0x2f, 0x63
        /*0032*/ 	.byte	0x75, 0x74, 0x6c, 0x61, 0x73, 0x73, 0x2f, 0x67, 0x65, 0x6d, 0x6d, 0x2f, 0x63, 0x6f, 0x6c, 0x6c
        /*0042*/ 	.byte	0x65, 0x63, 0x74, 0x69, 0x76, 0x65, 0x2f, 0x73, 0x6d, 0x39, 0x30, 0x5f, 0x6d, 0x6d, 0x61, 0x5f
        /*0052*/ 	.byte	0x74, 0x6d, 0x61, 0x5f, 0x67, 0x6d, 0x6d, 0x61, 0x5f, 0x73, 0x73, 0x5f, 0x77, 0x61, 0x72, 0x70
        /*0062*/ 	.byte	0x73, 0x70, 0x65, 0x63, 0x69, 0x61, 0x6c, 0x69, 0x7a, 0x65, 0x64, 0x2e, 0x68, 0x70, 0x70, 0x00
	.type		__unnamed_1,@object
	.size		__unnamed_1,(.L_0 - __unnamed_1)
__unnamed_1:
        /*0072*/ 	.byte	0x76, 0x6f, 0x69, 0x64, 0x20, 0x63, 0x75, 0x74, 0x6c, 0x61, 0x73, 0x73, 0x3a, 0x3a, 0x67, 0x65
        /* <DEDUP_REMOVED lines=179> */
        /*0bb2*/ 	.byte	0x65, 0x6e, 0x74, 0x69, 0x74, 0x79, 0x5d, 0x00
.L_0:


//--------------------- .nv.shared._ZN7cutlass13device_kernelINS_4gemm6kernel13GemmUniversalIN4cute5tupleIJiiiiEEENS1_10collective13CollectiveMmaINS1_34MainloopSm90TmaGmmaWarpSpecializedILi25ENS5_IJNS4_1CILi1EEESB_SB_EEENS1_32KernelTmaWarpSpecializedPingpongEEENS5_IJNSA_ILi64EEENSA_ILi224EEENSA_ILi16EEEEEENS_6half_tENS5_IJlSB_lEEESJ_SK_NS4_8TiledMMAINS4_8MMA_AtomIJNS4_4SM904GMMA25MMA_64x32x16_F32F16F16_SSILNSO_5MajorE0ELSQ_0ELNSO_7ScaleInE1ELSR_1EEEEEENS4_6LayoutISC_NS5_IJNSA_ILi0EEESV_SV_EEEEENS5_IJNS4_10UnderscoreESY_SY_EEEEENS4_13SM90_TMA_LOADENS4_14ComposedLayoutINS4_7SwizzleILi1ELi4ELi3EEENS4_18smem_ptr_flag_bitsILi16EEENSU_INS5_IJNSA_ILi8EEESH_EEENS5_IJSH_SB_EEEEEEEvNS4_8identityES11_S1B_vS1C_EENS_8epilogue10collective6detail29Sm90TmaWarpSpecializedAdapterINS1F_15DefaultEpilogueISJ_SK_SK_NS1E_6thread17LinearCombinationISJ_Li1EffLNS1J_9ScaleType4KindE0ELNS_15FloatRoundStyleE2ESJ_EENS1_15EpilogueDefaultEEEEEvvEEEEvNT_6ParamsE --------------------------
	.section	.nv.shared._ZN7cutlass13device_kernelINS_4gemm6kernel13GemmUniversalIN4cute5tupleIJiiiiEEENS1_10collective13CollectiveMmaINS1_34MainloopSm90TmaGmmaWarpSpecializedILi25ENS5_IJNS4_1CILi1EEESB_SB_EEENS1_32KernelTmaWarpSpecializedPingpongEEENS5_IJNSA_ILi64EEENSA_ILi224EEENSA_ILi16EEEEEENS_6half_tENS5_IJlSB_lEEESJ_SK_NS4_8TiledMMAINS4_8MMA_AtomIJNS4_4SM904GMMA25MMA_64x32x16_F32F16F16_SSILNSO_5MajorE0ELSQ_0ELNSO_7ScaleInE1ELSR_1EEEEEENS4_6LayoutISC_NS5_IJNSA_ILi0EEESV_SV_EEEEENS5_IJNS4_10UnderscoreESY_SY_EEEEENS4_13SM90_TMA_LOADENS4_14ComposedLayoutINS4_7SwizzleILi1ELi4ELi3EEENS4_18smem_ptr_flag_bitsILi16EEENSU_INS5_IJNSA_ILi8EEESH_EEENS5_IJSH_SB_EEEEEEEvNS4_8identityES11_S1B_vS1C_EENS_8epilogue10collective6detail29Sm90TmaWarpSpecializedAdapterINS1F_15DefaultEpilogueISJ_SK_SK_NS1E_6thread17LinearCombinationISJ_Li1EffLNS1J_9ScaleType4KindE0ELNS_15FloatRoundStyleE2ESJ_EENS1_15EpilogueDefaultEEEEEvvEEEEvNT_6ParamsE,"aw",@nobits
	.sectionflags	@""
	.align	16
	.zero		1024


//--------------------- .nv.shared.reserved.0     --------------------------
	.section	.nv.shared.reserved.0,"aw",@nobits
	.weak		__nv_reservedSMEM_offset_0_alias
	.size		__nv_reservedSMEM_offset_0_alias, 0, 0
	.other		__nv_reservedSMEM_offset_0_alias,@"STO_CUDA_RESERVED_SHARED STV_DEFAULT"
__nv_reservedSMEM_offset_0_alias:
	.zero		0


//--------------------- .nv.global                --------------------------
	.section	.nv.global,"aw",@nobits
.nv.global:
	.type		_ZN40_INTERNAL_d4b89af5_4_k_cu_6d14d8ac_107874cute1_E,@object
	.size		_ZN40_INTERNAL_d4b89af5_4_k_cu_6d14d8ac_107874cute1_E,(_ZN40_INTERNAL_d4b89af5_4_k_cu_6d14d8ac_107874cuda3std3__45__cpo6cbeginE - _ZN40_INTERNAL_d4b89af5_4_k_cu_6d14d8ac_107874cute1_E)
_ZN40_INTERNAL_d4b89af5_4_k_cu_6d14d8ac_107874cute1_E:
	.zero		1
	.type		_ZN40_INTERNAL_d4b89af5_4_k_cu_6d14d8ac_107874cuda3std3__45__cpo6cbeginE,@object
	.size		_ZN40_INTERNAL_d4b89af5_4_k_cu_6d14d8ac_107874cuda3std3__45__cpo6cbeginE,(_ZN40_INTERNAL_d4b89af5_4_k_cu_6d14d8ac_107874cuda3std3__48in_placeE - _ZN40_INTERNAL_d4b89af5_4_k_cu_6d14d8ac_107874cuda3std3__45__cpo6cbeginE)
_ZN40_INTERNAL_d4b89af5_4_k_cu_6d14d8ac_107874cuda3std3__45__cpo6cbeginE:
	.zero		1
	.type		_ZN40_INTERNAL_d4b89af5_4_k_cu_6d14d8ac_107874cuda3std3__48in_placeE,@object
	.size		_ZN40_INTERNAL_d4b89af5_4_k_cu_6d14d8ac_107874cuda3std3__48in_placeE,(_ZN40_INTERNAL_d4b89af5_4_k_cu_6d14d8ac_107874cuda3std6ranges3__45__cpo9iter_moveE - _ZN40_INTERNAL_d4b89af5_4_k_cu_6d14d8ac_107874cuda3std3__48in_placeE)
_ZN40_INTERNAL_d4b89af5_4_k_cu_6d14d8ac_107874cuda3std3__48in_placeE:
	.zero		1
	.type		_ZN40_INTERNAL_d4b89af5_4_k_cu_6d14d8ac_107874cuda3std6ranges3__45__cpo9iter_moveE,@object
	.size		_ZN40_INTERNAL_d4b89af5_4_k_cu_6d14d8ac_107874cuda3std6ranges3__45__cpo9iter_moveE,(_ZN40_INTERNAL_d4b89af5_4_k_cu_6d14d8ac_107874cuda3std3__45__cpo5beginE - _ZN40_INTERNAL_d4b89af5_4_k_cu_6d14d8ac_107874cuda3std6ranges3__45__cpo9iter_moveE)
_ZN40_INTERNAL_d4b89af5_4_k_cu_6d14d8ac_107874cuda3std6ranges3__45__cpo9iter_moveE:
	.zero		1
	.type		_ZN40_INTERNAL_d4b89af5_4_k_cu_6d14d8ac_107874cuda3std3__45__cpo5beginE,@object
	.size		_ZN40_INTERNAL_d4b89af5_4_k_cu_6d14d8ac_107874cuda3std3__45__cpo5beginE,(_ZN40_INTERNAL_d4b89af5_4_k_cu_6d14d8ac_107874cuda3std3__442_GLOBAL__N__d4b89af5_4_k_cu_6d14d8ac_107876ignoreE - _ZN40_INTERNAL_d4b89af5_4_k_cu_6d14d8ac_107874cuda3std3__45__cpo5beginE)
_ZN40_INTERNAL_d4b89af5_4_k_cu_6d14d8ac_107874cuda3std3__45__cpo5beginE:
	.zero		1
	.type		_ZN40_INTERNAL_d4b89af5_4_k_cu_6d14d8ac_107874cuda3std3__442_GLOBAL__N__d4b89af5_4_k_cu_6d14d8ac_107876ignoreE,@object
	.size		_ZN40_INTERNAL_d4b89af5_4_k_cu_6d14d8ac_107874cuda3std3__442_GLOBAL__N__d4b89af5_4_k_cu_6d14d8ac_107876ignoreE,(_ZN40_INTERNAL_d4b89af5_4_k_cu_6d14d8ac_107874cute7productE - _ZN40_INTERNAL_d4b89af5_4_k_cu_6d14d8ac_107874cuda3std3__442_GLOBAL__N__d4b89af5_4_k_cu_6d14d8ac_107876ignoreE)
_ZN40_INTERNAL_d4b89af5_4_k_cu_6d14d8ac_107874cuda3std3__442_GLOBAL__N__d4b89af5_4_k_cu_6d14d8ac_107876ignoreE:
	.zero		1
	.type		_ZN40_INTERNAL_d4b89af5_4_k_cu_6d14d8ac_107874cute7productE,@object
	.size		_ZN40_INTERNAL_d4b89af5_4_k_cu_6d14d8ac_107874cute7productE,(_ZN40_INTERNAL_d4b89af5_4_k_cu_6d14d8ac_107874cuda3std3__45__cpo3endE - _ZN40_INTERNAL_d4b89af5_4_k_cu_6d14d8ac_107874cute7productE)
_ZN40_INTERNAL_d4b89af5_4_k_cu_6d14d8ac_107874cute7productE:
	.zero		1
	.type		_ZN40_INTERNAL_d4b89af5_4_k_cu_6d14d8ac_107874cuda3std3__45__cpo3endE,@object
	.size		_ZN40_INTERNAL_d4b89af5_4_k_cu_6d14d8ac_107874cuda3std3__45__cpo3endE,(_ZN40_INTERNAL_d4b89af5_4_k_cu_6d14d8ac_107874cuda3std3__419piecewise_constructE - _ZN40_INTERNAL_d4b89af5_4_k_cu_6d14d8ac_107874cuda3std3__45__cpo3endE)
_ZN40_INTERNAL_d4b89af5_4_k_cu_6d14d8ac_107874cuda3std3__45__cpo3endE:
	.zero		1
	.type		_ZN40_INTERNAL_d4b89af5_4_k_cu_6d14d8ac_107874cuda3std3__419piecewise_constructE,@object
	.size		_ZN40_INTERNAL_d4b89af5_4_k_cu_6d14d8ac_107874cuda3std3__419piecewise_constructE,(_ZN40_INTERNAL_d4b89af5_4_k_cu_6d14d8ac_107874cuda3std3__45__cpo4cendE - _ZN40_INTERNAL_d4b89af5_4_k_cu_6d14d8ac_107874cuda3std3__419piecewise_constructE)
_ZN40_INTERNAL_d4b89af5_4_k_cu_6d14d8ac_107874cuda3std3__419piecewise_constructE:
	.zero		1
	.type		_ZN40_INTERNAL_d4b89af5_4_k_cu_6d14d8ac_107874cuda3std3__45__cpo4cendE,@object
	.size		_ZN40_INTERNAL_d4b89af5_4_k_cu_6d14d8ac_107874cuda3std3__45__cpo4cendE,(_ZN40_INTERNAL_d4b89af5_4_k_cu_6d14d8ac_107874cuda3std6ranges3__45__cpo4swapE - _ZN40_INTERNAL_d4b89af5_4_k_cu_6d14d8ac_107874cuda3std3__45__cpo4cendE)
_ZN40_INTERNAL_d4b89af5_4_k_cu_6d14d8ac_107874cuda3std3__45__cpo4cendE:
	.zero		1
	.type		_ZN40_INTERNAL_d4b89af5_4_k_cu_6d14d8ac_107874cuda3std6ranges3__45__cpo4swapE,@object
	.size		_ZN40_INTERNAL_d4b89af5_4_k_cu_6d14d8ac_107874cuda3std6ranges3__45__cpo4swapE,(.L_8 - _ZN40_INTERNAL_d4b89af5_4_k_cu_6d14d8ac_107874cuda3std6ranges3__45__cpo4swapE)
_ZN40_INTERNAL_d4b89af5_4_k_cu_6d14d8ac_107874cuda3std6ranges3__45__cpo4swapE:
	.zero		1
.L_8:


//--------------------- .nv.constant0._ZN7cutlass13device_kernelINS_4gemm6kernel13GemmUniversalIN4cute5tupleIJiiiiEEENS1_10collective13CollectiveMmaINS1_34MainloopSm90TmaGmmaWarpSpecializedILi25ENS5_IJNS4_1CILi1EEESB_SB_EEENS1_32KernelTmaWarpSpecializedPingpongEEENS5_IJNSA_ILi64EEENSA_ILi224EEENSA_ILi16EEEEEENS_6half_tENS5_IJlSB_lEEESJ_SK_NS4_8TiledMMAINS4_8MMA_AtomIJNS4_4SM904GMMA25MMA_64x32x16_F32F16F16_SSILNSO_5MajorE0ELSQ_0ELNSO_7ScaleInE1ELSR_1EEEEEENS4_6LayoutISC_NS5_IJNSA_ILi0EEESV_SV_EEEEENS5_IJNS4_10UnderscoreESY_SY_EEEEENS4_13SM90_TMA_LOADENS4_14ComposedLayoutINS4_7SwizzleILi1ELi4ELi3EEENS4_18smem_ptr_flag_bitsILi16EEENSU_INS5_IJNSA_ILi8EEESH_EEENS5_IJSH_SB_EEEEEEEvNS4_8identityES11_S1B_vS1C_EENS_8epilogue10collective6detail29Sm90TmaWarpSpecializedAdapterINS1F_15DefaultEpilogueISJ_SK_SK_NS1E_6thread17LinearCombinationISJ_Li1EffLNS1J_9ScaleType4KindE0ELNS_15FloatRoundStyleE2ESJ_EENS1_15EpilogueDefaultEEEEEvvEEEEvNT_6ParamsE --------------------------
	.section	.nv.constant0._ZN7cutlass13device_kernelINS_4gemm6kernel13GemmUniversalIN4cute5tupleIJiiiiEEENS1_10collective13CollectiveMmaINS1_34MainloopSm90TmaGmmaWarpSpecializedILi25ENS5_IJNS4_1CILi1EEESB_SB_EEENS1_32KernelTmaWarpSpecializedPingpongEEENS5_IJNSA_ILi64EEENSA_ILi224EEENSA_ILi16EEEEEENS_6half_tENS5_IJlSB_lEEESJ_SK_NS4_8TiledMMAINS4_8MMA_AtomIJNS4_4SM904GMMA25MMA_64x32x16_F32F16F16_SSILNSO_5MajorE0ELSQ_0ELNSO_7ScaleInE1ELSR_1EEEEEENS4_6LayoutISC_NS5_IJNSA_ILi0EEESV_SV_EEEEENS5_IJNS4_10UnderscoreESY_SY_EEEEENS4_13SM90_TMA_LOADENS4_14ComposedLayoutINS4_7SwizzleILi1ELi4ELi3EEENS4_18smem_ptr_flag_bitsILi16EEENSU_INS5_IJNSA_ILi8EEESH_EEENS5_IJSH_SB_EEEEEEEvNS4_8identityES11_S1B_vS1C_EENS_8epilogue10collective6detail29Sm90TmaWarpSpecializedAdapterINS1F_15DefaultEpilogueISJ_SK_SK_NS1E_6thread17LinearCombinationISJ_Li1EffLNS1J_9ScaleType4KindE0ELNS_15FloatRoundStyleE2ESJ_EENS1_15EpilogueDefaultEEEEEvvEEEEvNT_6ParamsE,"a",@progbits
	.sectionflags	@""
	.align	4
.nv.constant0._ZN7cutlass13device_kernelINS_4gemm6kernel13GemmUniversalIN4cute5tupleIJiiiiEEENS1_10collective13CollectiveMmaINS1_34MainloopSm90TmaGmmaWarpSpecializedILi25ENS5_IJNS4_1CILi1EEESB_SB_EEENS1_32KernelTmaWarpSpecializedPingpongEEENS5_IJNSA_ILi64EEENSA_ILi224EEENSA_ILi16EEEEEENS_6half_tENS5_IJlSB_lEEESJ_SK_NS4_8TiledMMAINS4_8MMA_AtomIJNS4_4SM904GMMA25MMA_64x32x16_F32F16F16_SSILNSO_5MajorE0ELSQ_0ELNSO_7ScaleInE1ELSR_1EEEEEENS4_6LayoutISC_NS5_IJNSA_ILi0EEESV_SV_EEEEENS5_IJNS4_10UnderscoreESY_SY_EEEEENS4_13SM90_TMA_LOADENS4_14ComposedLayoutINS4_7SwizzleILi1ELi4ELi3EEENS4_18smem_ptr_flag_bitsILi16EEENSU_INS5_IJNSA_ILi8EEESH_EEENS5_IJSH_SB_EEEEEEEvNS4_8identityES11_S1B_vS1C_EENS_8epilogue10collective6detail29Sm90TmaWarpSpecializedAdapterINS1F_15DefaultEpilogueISJ_SK_SK_NS1E_6thread17LinearCombinationISJ_Li1EffLNS1J_9ScaleType4KindE0ELNS_15FloatRoundStyleE2ESJ_EENS1_15EpilogueDefaultEEEEEvvEEEEvNT_6ParamsE:
	.zero		1664


//--------------------- SYMBOLS --------------------------

	.type		.nv.reservedSmem.offset0,@object
	.size		.nv.reservedSmem.offset0,0x4
	.type		__assertfail,@function
